	.target	sm_90a

	.elftype	@"ET_EXEC"


//--------------------- .note.nv.tkinfo           --------------------------
	.section	.note.nv.tkinfo,"",@"SHT_NOTE"
	.sectionflags	@"SHF_NOTE_NV_TKINFO"
	.tkinfo
        /*0018*/ 	.word	0x00000002
        /*0030*/ 	.string	""
        /*0030*/ 	.string	"ptxas"
        /*0030*/ 	.string	"Cuda compilation tools, release 13.0, V13.0.88"
        /*0030*/ 	.string	"Build cuda_13.0.r13.0/compiler.36424714_0"
        /*0030*/ 	.string	"-arch sm_90a -m 64 "



//--------------------- .note.nv.cuinfo           --------------------------
	.section	.note.nv.cuinfo,"",@"SHT_NOTE"
	.sectionflags	@"SHF_NOTE_NV_CUINFO"
        /*0018*/ 	.short	0x0002
        /*001a*/ 	.short	0x005a
        /*001c*/ 	.short	0x0082
	.zero		2


//--------------------- .nv.info                  --------------------------
	.section	.nv.info,"",@"SHT_CUDA_INFO"
	.align	4


	//----- nvinfo : EIATTR_REGCOUNT
	.align		4
        /*0000*/ 	.byte	0x04, 0x2f
        /*0002*/ 	.short	(.L_15 - .L_14)
	.align		4
.L_14:
        /*0004*/ 	.word	index@(_ZN7cutlass13device_kernelINS_4gemm6kernel13GemmUniversalIN4cute5tupleIJiiiiEEENS1_10collective13CollectiveMmaINS1_34MainloopSm90TmaGmmaWarpSpecializedILi3ENS5_IJNS4_1CILi2EEENSA_ILi1EEESC_EEENS1_32KernelTmaWarpSpecializedPingpongEEENS5_IJNSA_ILi64EEENSA_ILi224EEENSA_ILi128EEEEEENS_10bfloat16_tENS5_IJlSC_lEEESK_SL_NS4_8TiledMMAINS4_8MMA_AtomIJNS4_4SM904GMMA27MMA_64x32x16_F32BF16BF16_SSILNSP_5MajorE0ELSR_0ELNSP_7ScaleInE1ELSS_1EEEEEENS4_6LayoutINS5_IJSC_SC_SC_EEENS5_IJNSA_ILi0EEESX_SX_EEEEENS5_IJNS4_10UnderscoreES10_S10_EEEEENS4_13SM90_TMA_LOADENS4_14ComposedLayoutINS4_7SwizzleILi3ELi4ELi3EEENS4_18smem_ptr_flag_bitsILi16EEENSV_INS5_IJNSA_ILi8EEESG_EEENS5_IJSG_SC_EEEEEEEvNS4_8identityENS4_23SM90_TMA_LOAD_MULTICASTES1D_vS1E_EENS_8epilogue10collective6detail29Sm90TmaWarpSpecializedAdapterINS1I_15DefaultEpilogueISK_SL_SL_NS1H_6thread17LinearCombinationISK_Li1EffLNS1M_9ScaleType4KindE0ELNS_15FloatRoundStyleE2ESK_EENS1_15EpilogueDefaultEEEEEvvEEEEvNT_6ParamsE)
        /*0008*/ 	.word	0x000000a8


	//----- nvinfo : EIATTR_FRAME_SIZE
	.align		4
.L_15:
        /*000c*/ 	.byte	0x04, 0x11
        /*000e*/ 	.short	(.L_17 - .L_16)
	.align		4
.L_16:
        /*0010*/ 	.word	index@(_ZN7cutlass13device_kernelINS_4gemm6kernel13GemmUniversalIN4cute5tupleIJiiiiEEENS1_10collective13CollectiveMmaINS1_34MainloopSm90TmaGmmaWarpSpecializedILi3ENS5_IJNS4_1CILi2EEENSA_ILi1EEESC_EEENS1_32KernelTmaWarpSpecializedPingpongEEENS5_IJNSA_ILi64EEENSA_ILi224EEENSA_ILi128EEEEEENS_10bfloat16_tENS5_IJlSC_lEEESK_SL_NS4_8TiledMMAINS4_8MMA_AtomIJNS4_4SM904GMMA27MMA_64x32x16_F32BF16BF16_SSILNSP_5MajorE0ELSR_0ELNSP_7ScaleInE1ELSS_1EEEEEENS4_6LayoutINS5_IJSC_SC_SC_EEENS5_IJNSA_ILi0EEESX_SX_EEEEENS5_IJNS4_10UnderscoreES10_S10_EEEEENS4_13SM90_TMA_LOADENS4_14ComposedLayoutINS4_7SwizzleILi3ELi4ELi3EEENS4_18smem_ptr_flag_bitsILi16EEENSV_INS5_IJNSA_ILi8EEESG_EEENS5_IJSG_SC_EEEEEEEvNS4_8identityENS4_23SM90_TMA_LOAD_MULTICASTES1D_vS1E_EENS_8epilogue10collective6detail29Sm90TmaWarpSpecializedAdapterINS1I_15DefaultEpilogueISK_SL_SL_NS1H_6thread17LinearCombinationISK_Li1EffLNS1M_9ScaleType4KindE0ELNS_15FloatRoundStyleE2ESK_EENS1_15EpilogueDefaultEEEEEvvEEEEvNT_6ParamsE)
        /*0014*/ 	.word	0x00000008


	//----- nvinfo : EIATTR_MIN_STACK_SIZE
	.align		4
.L_17:
        /*0018*/ 	.byte	0x04, 0x12
        /*001a*/ 	.short	(.L_19 - .L_18)
	.align		4
.L_18:
        /*001c*/ 	.word	index@(_ZN7cutlass13device_kernelINS_4gemm6kernel13GemmUniversalIN4cute5tupleIJiiiiEEENS1_10collective13CollectiveMmaINS1_34MainloopSm90TmaGmmaWarpSpecializedILi3ENS5_IJNS4_1CILi2EEENSA_ILi1EEESC_EEENS1_32KernelTmaWarpSpecializedPingpongEEENS5_IJNSA_ILi64EEENSA_ILi224EEENSA_ILi128EEEEEENS_10bfloat16_tENS5_IJlSC_lEEESK_SL_NS4_8TiledMMAINS4_8MMA_AtomIJNS4_4SM904GMMA27MMA_64x32x16_F32BF16BF16_SSILNSP_5MajorE0ELSR_0ELNSP_7ScaleInE1ELSS_1EEEEEENS4_6LayoutINS5_IJSC_SC_SC_EEENS5_IJNSA_ILi0EEESX_SX_EEEEENS5_IJNS4_10UnderscoreES10_S10_EEEEENS4_13SM90_TMA_LOADENS4_14ComposedLayoutINS4_7SwizzleILi3ELi4ELi3EEENS4_18smem_ptr_flag_bitsILi16EEENSV_INS5_IJNSA_ILi8EEESG_EEENS5_IJSG_SC_EEEEEEEvNS4_8identityENS4_23SM90_TMA_LOAD_MULTICASTES1D_vS1E_EENS_8epilogue10collective6detail29Sm90TmaWarpSpecializedAdapterINS1I_15DefaultEpilogueISK_SL_SL_NS1H_6thread17LinearCombinationISK_Li1EffLNS1M_9ScaleType4KindE0ELNS_15FloatRoundStyleE2ESK_EENS1_15EpilogueDefaultEEEEEvvEEEEvNT_6ParamsE)
        /*0020*/ 	.word	0x00000008
.L_19:


//--------------------- .nv.compat                --------------------------
	.section	.nv.compat,"",@"SHT_CUDA_COMPAT_INFO"
	.align	4
        /*0000*/ 	.byte	0x02, 0x09, 0x01, 0x00, 0x02, 0x02, 0x04, 0x00, 0x02, 0x05, 0x05, 0x00, 0x03, 0x07, 0x01, 0x01
        /*0010*/ 	.byte	0x02, 0x03, 0x01, 0x00, 0x02, 0x06, 0x01, 0x00, 0x04, 0x0b, 0x08, 0x00, 0x00, 0x00, 0x00, 0x00
        /*0020*/ 	.byte	0x00, 0x00, 0x00, 0x00


//--------------------- .nv.info._ZN7cutlass13device_kernelINS_4gemm6kernel13GemmUniversalIN4cute5tupleIJiiiiEEENS1_10collective13CollectiveMmaINS1_34MainloopSm90TmaGmmaWarpSpecializedILi3ENS5_IJNS4_1CILi2EEENSA_ILi1EEESC_EEENS1_32KernelTmaWarpSpecializedPingpongEEENS5_IJNSA_ILi64EEENSA_ILi224EEENSA_ILi128EEEEEENS_10bfloat16_tENS5_IJlSC_lEEESK_SL_NS4_8TiledMMAINS4_8MMA_AtomIJNS4_4SM904GMMA27MMA_64x32x16_F32BF16BF16_SSILNSP_5MajorE0ELSR_0ELNSP_7ScaleInE1ELSS_1EEEEEENS4_6LayoutINS5_IJSC_SC_SC_EEENS5_IJNSA_ILi0EEESX_SX_EEEEENS5_IJNS4_10UnderscoreES10_S10_EEEEENS4_13SM90_TMA_LOADENS4_14ComposedLayoutINS4_7SwizzleILi3ELi4ELi3EEENS4_18smem_ptr_flag_bitsILi16EEENSV_INS5_IJNSA_ILi8EEESG_EEENS5_IJSG_SC_EEEEEEEvNS4_8identityENS4_23SM90_TMA_LOAD_MULTICASTES1D_vS1E_EENS_8epilogue10collective6detail29Sm90TmaWarpSpecializedAdapterINS1I_15DefaultEpilogueISK_SL_SL_NS1H_6thread17LinearCombinationISK_Li1EffLNS1M_9ScaleType4KindE0ELNS_15FloatRoundStyleE2ESK_EENS1_15EpilogueDefaultEEEEEvvEEEEvNT_6ParamsE --------------------------
	.section	.nv.info._ZN7cutlass13device_kernelINS_4gemm6kernel13GemmUniversalIN4cute5tupleIJiiiiEEENS1_10collective13CollectiveMmaINS1_34MainloopSm90TmaGmmaWarpSpecializedILi3ENS5_IJNS4_1CILi2EEENSA_ILi1EEESC_EEENS1_32KernelTmaWarpSpecializedPingpongEEENS5_IJNSA_ILi64EEENSA_ILi224EEENSA_ILi128EEEEEENS_10bfloat16_tENS5_IJlSC_lEEESK_SL_NS4_8TiledMMAINS4_8MMA_AtomIJNS4_4SM904GMMA27MMA_64x32x16_F32BF16BF16_SSILNSP_5MajorE0ELSR_0ELNSP_7ScaleInE1ELSS_1EEEEEENS4_6LayoutINS5_IJSC_SC_SC_EEENS5_IJNSA_ILi0EEESX_SX_EEEEENS5_IJNS4_10UnderscoreES10_S10_EEEEENS4_13SM90_TMA_LOADENS4_14ComposedLayoutINS4_7SwizzleILi3ELi4ELi3EEENS4_18smem_ptr_flag_bitsILi16EEENSV_INS5_IJNSA_ILi8EEESG_EEENS5_IJSG_SC_EEEEEEEvNS4_8identityENS4_23SM90_TMA_LOAD_MULTICASTES1D_vS1E_EENS_8epilogue10collective6detail29Sm90TmaWarpSpecializedAdapterINS1I_15DefaultEpilogueISK_SL_SL_NS1H_6thread17LinearCombinationISK_Li1EffLNS1M_9ScaleType4KindE0ELNS_15FloatRoundStyleE2ESK_EENS1_15EpilogueDefaultEEEEEvvEEEEvNT_6ParamsE,"",@"SHT_CUDA_INFO"
	.sectionflags	@""
	.align	4


	//----- nvinfo : EIATTR_CUDA_API_VERSION
	.align		4
        /*0000*/ 	.byte	0x04, 0x37
        /*0002*/ 	.short	(.L_21 - .L_20)
.L_20:
        /*0004*/ 	.word	0x00000082


	//----- nvinfo : EIATTR_KPARAM_INFO
	.align		4
.L_21:
        /*0008*/ 	.byte	0x04, 0x17
        /*000a*/ 	.short	(.L_23 - .L_22)
.L_22:
        /*000c*/ 	.word	0x00000000
        /*0010*/ 	.short	0x0000
        /*0012*/ 	.short	0x0070
        /*0014*/ 	.byte	0x00, 0xf0, 0x01, 0x10


	//----- nvinfo : EIATTR_SPARSE_MMA_MASK
	.align		4
.L_23:
        /*0018*/ 	.byte	0x03, 0x50
        /*001a*/ 	.short	0x0000


	//----- nvinfo : EIATTR_MAXREG_COUNT
	.align		4
        /*001c*/ 	.byte	0x03, 0x1b
        /*001e*/ 	.short	0x00a8


	//----- nvinfo : EIATTR_NUM_BARRIERS
	.align		4
        /*0020*/ 	.byte	0x02, 0x4c
        /*0022*/ 	.byte	0x01
	.zero		1


	//----- nvinfo : EIATTR_EXTERNS
	.align		4
        /*0024*/ 	.byte	0x04, 0x0f
        /*0026*/ 	.short	(.L_25 - .L_24)


	//   ....[0]....
	.align		4
.L_24:
        /*0028*/ 	.word	index@(__assertfail)


	//----- nvinfo : EIATTR_ANNOTATIONS
	.align		4
.L_25:
        /*002c*/ 	.byte	0x04, 0x55
        /*002e*/ 	.short	(.L_27 - .L_26)


	//   ....[0]....
.L_26:
        /*0030*/ 	.word	0x00000001
        /*0034*/ 	.byte	0x90, 0x0d, 0x00, 0x00, 0x01, 0x00, 0x00, 0x00, 0xf0, 0xbd, 0x00, 0x00, 0x01, 0x00, 0x00, 0x00
        /*0044*/ 	.byte	0x20, 0xcb, 0x00, 0x00


	//----- nvinfo : EIATTR_MERCURY_ISA_VERSION
	.align		4
.L_27:
        /*0048*/ 	.byte	0x03, 0x5f
        /*004a*/ 	.short	0x0101


	//----- nvinfo : EIATTR_INT_WARP_WIDE_INSTR_OFFSETS
	.align		4
        /*004c*/ 	.byte	0x04, 0x31
        /*004e*/ 	.short	(.L_29 - .L_28)


	//   ....[0]....
.L_28:
        /*0050*/ 	.word	0x00000510


	//   ....[1]....
        /*0054*/ 	.word	0x00000540


	//   ....[2]....
        /*0058*/ 	.word	0x00000580


	//   ....[3]....
        /*005c*/ 	.word	0x000006b0


	//   ....[4]....
        /*0060*/ 	.word	0x000006c0


	//   ....[5]....
        /*0064*/ 	.word	0x000006d0


	//   ....[6]....
        /*0068*/ 	.word	0x00000770


	//   ....[7]....
        /*006c*/ 	.word	0x000007b0


	//   ....[8]....
        /*0070*/ 	.word	0x00004780


	//----- nvinfo : EIATTR_COOP_GROUP_MASK_REGIDS
	.align		4
.L_29:
        /*0074*/ 	.byte	0x04, 0x29
        /*0076*/ 	.short	(.L_31 - .L_30)


	//   ....[0]....
.L_30:
        /*0078*/ 	.word	0xffffffff


	//   ....[1]....
        /*007c*/ 	.word	0xffffffff


	//   ....[2]....
        /*0080*/ 	.word	0xffffffff


	//   ....[3]....
        /*0084*/ 	.word	0xffffffff


	//   ....[4]....
        /*0088*/ 	.word	0xffffffff


	//   ....[5]....
        /*008c*/ 	.word	0xffffffff


	//   ....[6]....
        /*0090*/ 	.word	0xffffffff


	//----- nvinfo : EIATTR_COOP_GROUP_INSTR_OFFSETS
	.align		4
.L_31:
        /*0094*/ 	.byte	0x04, 0x28
        /*0096*/ 	.short	(.L_33 - .L_32)


	//   ....[0]....
.L_32:
        /*0098*/ 	.word	0x00000070


	//   ....[1]....
        /*009c*/ 	.word	0x00000080


	//   ....[2]....
        /*00a0*/ 	.word	0x00000140


	//   ....[3]....
        /*00a4*/ 	.word	0x000002d0


	//   ....[4]....
        /*00a8*/ 	.word	0x00000310


	//   ....[5]....
        /*00ac*/ 	.word	0x000006f0


	//   ....[6]....
        /*00b0*/ 	.word	0x00000930


	//----- nvinfo : EIATTR_REG_RECONFIG
	.align		4
.L_33:
        /*00b4*/ 	.byte	0x01, 0x54
	.zero		2


	//----- nvinfo : EIATTR_SYSCALL_OFFSETS
	.align		4
        /*00b8*/ 	.byte	0x04, 0x46
        /*00ba*/ 	.short	(.L_35 - .L_34)


	//   ....[0]....
.L_34:
        /*00bc*/ 	.word	0x000017c0


	//----- nvinfo : EIATTR_MBARRIER_INSTR_OFFSETS
	.align		4
.L_35:
        /*00c0*/ 	.byte	0x04, 0x39
        /*00c2*/ 	.short	(.L_37 - .L_36)


	//   ....[0]....
.L_36:
        /*00c4*/ 	.word	0x00000260
        /*00c8*/ 	.word	0x000000ff
        /*00cc*/ 	.word	0x00000000
        /*00d0*/ 	.short	0x0100
        /*00d2*/ 	.byte	0x08
	.zero		1


	//   ....[1]....
        /*00d4*/ 	.word	0x00000270
        /*00d8*/ 	.word	0x000000ff
        /*00dc*/ 	.word	0x00000018
        /*00e0*/ 	.short	0x0100
        /*00e2*/ 	.byte	0x08
	.zero		1


	//   ....[2]....
        /*00e4*/ 	.word	0x00000280
        /*00e8*/ 	.word	0x000000ff
        /*00ec*/ 	.word	0x00000008
        /*00f0*/ 	.short	0x0100
        /*00f2*/ 	.byte	0x08
	.zero		1


	//   ....[3]....
        /*00f4*/ 	.word	0x00000290
        /*00f8*/ 	.word	0x000000ff
        /*00fc*/ 	.word	0x00000020
        /*0100*/ 	.short	0x0100
        /*0102*/ 	.byte	0x08
	.zero		1


	//   ....[4]....
        /*0104*/ 	.word	0x000002a0
        /*0108*/ 	.word	0x000000ff
        /*010c*/ 	.word	0x00000010
        /*0110*/ 	.short	0x0100
        /*0112*/ 	.byte	0x08
	.zero		1


	//   ....[5]....
        /*0114*/ 	.word	0x000002b0
        /*0118*/ 	.word	0x000000ff
        /*011c*/ 	.word	0x00000028
        /*0120*/ 	.short	0x0100
        /*0122*/ 	.byte	0x08
	.zero		1


	//   ....[6]....
        /*0124*/ 	.word	0x000007e0
        /*0128*/ 	.word	0x000000ff
        /*012c*/ 	.word	0x00000060
        /*0130*/ 	.short	0x0100
        /*0132*/ 	.byte	0x08
	.zero		1


	//   ....[7]....
        /*0134*/ 	.word	0x00000870
        /*0138*/ 	.word	0x000000ff
        /*013c*/ 	.word	0x00000068
        /*0140*/ 	.short	0x0100
        /*0142*/ 	.byte	0x08
	.zero		1


	//   ....[8]....
        /*0144*/ 	.word	0x000008b0
        /*0148*/ 	.word	0x000000ff
        /*014c*/ 	.word	0x00000040
        /*0150*/ 	.short	0x0100
        /*0152*/ 	.byte	0x09
	.zero		1


	//   ....[9]....
        /*0154*/ 	.word	0x000008c0
        /*0158*/ 	.word	0x000000ff
        /*015c*/ 	.word	0x00000048
        /*0160*/ 	.short	0x0100
        /*0162*/ 	.byte	0x09
	.zero		1


	//   ....[10]....
        /*0164*/ 	.word	0x000008d0
        /*0168*/ 	.word	0x000000ff
        /*016c*/ 	.word	0x00000050
        /*0170*/ 	.short	0x0100
        /*0172*/ 	.byte	0x09
	.zero		1


	//   ....[11]....
        /*0174*/ 	.word	0x000008e0
        /*0178*/ 	.word	0x000000ff
        /*017c*/ 	.word	0x00000058
        /*0180*/ 	.short	0x0100
        /*0182*/ 	.byte	0x09
	.zero		1


	//   ....[12]....
        /*0184*/ 	.word	0x000016a0
        /*0188*/ 	.word	0x0000008f
        /*018c*/ 	.word	0x00000000
        /*0190*/ 	.short	0x010a
        /*0192*/ 	.byte	0x29
	.zero		1


	//   ....[13]....
        /*0194*/ 	.word	0x00001840
        /*0198*/ 	.word	0x00000003
        /*019c*/ 	.word	0x00000000
        /*01a0*/ 	.short	0x010a
        /*01a2*/ 	.byte	0x3f
	.zero		1


	//   ....[14]....
        /*01a4*/ 	.word	0x000018a0
        /*01a8*/ 	.word	0x00000003
        /*01ac*/ 	.word	0x00000000
        /*01b0*/ 	.short	0x010a
        /*01b2*/ 	.byte	0x3f
	.zero		1


	//   ....[15]....
        /*01b4*/ 	.word	0x00002fc0
        /*01b8*/ 	.word	0x000000ff
        /*01bc*/ 	.word	0x00000000
        /*01c0*/ 	.short	0x010a
        /*01c2*/ 	.byte	0x04
	.zero		1


	//   ....[16]....
        /*01c4*/ 	.word	0x00003000
        /*01c8*/ 	.word	0x000000ff
        /*01cc*/ 	.word	0x00000000
        /*01d0*/ 	.short	0x010a
        /*01d2*/ 	.byte	0x04
	.zero		1


	//   ....[17]....
        /*01d4*/ 	.word	0x00004620
        /*01d8*/ 	.word	0x00000005
        /*01dc*/ 	.word	0x00000000
        /*01e0*/ 	.short	0x0101
        /*01e2*/ 	.byte	0x3f
	.zero		1


	//   ....[18]....
        /*01e4*/ 	.word	0x00004720
        /*01e8*/ 	.word	0x00000090
        /*01ec*/ 	.word	0x00000000
        /*01f0*/ 	.short	0x0101
        /*01f2*/ 	.byte	0x2a
	.zero		1


	//   ....[19]....
        /*01f4*/ 	.word	0x00004820
        /*01f8*/ 	.word	0x00000003
        /*01fc*/ 	.word	0x00000000
        /*0200*/ 	.short	0x0101
        /*0202*/ 	.byte	0x3f
	.zero		1


	//   ....[20]....
        /*0204*/ 	.word	0x000048e0
        /*0208*/ 	.word	0x0000008f
        /*020c*/ 	.word	0x00000010
        /*0210*/ 	.short	0x010a
        /*0212*/ 	.byte	0x29
	.zero		1


	//   ....[21]....
        /*0214*/ 	.word	0x0000be10
        /*0218*/ 	.word	0x00000092
        /*021c*/ 	.word	0x00000000
        /*0220*/ 	.short	0x0101
        /*0222*/ 	.byte	0x2a
	.zero		1


	//   ....[22]....
        /*0224*/ 	.word	0x0000c7a0
        /*0228*/ 	.word	0x0000000c
        /*022c*/ 	.word	0x00000018
        /*0230*/ 	.short	0x010a
        /*0232*/ 	.byte	0x3f
	.zero		1


	//   ....[23]....
        /*0234*/ 	.word	0x0000cc30
        /*0238*/ 	.word	0x00000005
        /*023c*/ 	.word	0x00000068
        /*0240*/ 	.short	0x0101
        /*0242*/ 	.byte	0x3f
	.zero		1


	//   ....[24]....
        /*0244*/ 	.word	0x0000d3b0
        /*0248*/ 	.word	0x00000009
        /*024c*/ 	.word	0x00000000
        /*0250*/ 	.short	0x010a
        /*0252*/ 	.byte	0x3f
	.zero		1


	//   ....[25]....
        /*0254*/ 	.word	0x0000d430
        /*0258*/ 	.word	0x00000006
        /*025c*/ 	.word	0x00000000
        /*0260*/ 	.short	0x010a
        /*0262*/ 	.byte	0x3f
	.zero		1


	//   ....[26]....
        /*0264*/ 	.word	0x0000d4c0
        /*0268*/ 	.word	0x00000003
        /*026c*/ 	.word	0x00000000
        /*0270*/ 	.short	0x010a
        /*0272*/ 	.byte	0x3f
	.zero		1


	//   ....[27]....
        /*0274*/ 	.word	0x0000d520
        /*0278*/ 	.word	0x00000091
        /*027c*/ 	.word	0x00000000
        /*0280*/ 	.short	0x010a
        /*0282*/ 	.byte	0x3f
	.zero		1


	//   ....[28]....
        /*0284*/ 	.word	0x0000d570
        /*0288*/ 	.word	0x00000003
        /*028c*/ 	.word	0x00000000
        /*0290*/ 	.short	0x010a
        /*0292*/ 	.byte	0x3f
	.zero		1


	//   ....[29]....
        /*0294*/ 	.word	0x0000d5d0
        /*0298*/ 	.word	0x00000005
        /*029c*/ 	.word	0x00000000
        /*02a0*/ 	.short	0x010a
        /*02a2*/ 	.byte	0x3f
	.zero		1


	//   ....[30]....
        /*02a4*/ 	.word	0x0000d620
        /*02a8*/ 	.word	0x00000091
        /*02ac*/ 	.word	0x00000010
        /*02b0*/ 	.short	0x010a
        /*02b2*/ 	.byte	0x3f
	.zero		1


	//   ....[31]....
        /*02b4*/ 	.word	0x0000d6f0
        /*02b8*/ 	.word	0x0000000c
        /*02bc*/ 	.word	0x00000018
        /*02c0*/ 	.short	0x010a
        /*02c2*/ 	.byte	0x3f
	.zero		1


	//   ....[32]....
        /*02c4*/ 	.word	0x0000d7c0
        /*02c8*/ 	.word	0x00000009
        /*02cc*/ 	.word	0x00000000
        /*02d0*/ 	.short	0x010a
        /*02d2*/ 	.byte	0x3f
	.zero		1


	//   ....[33]....
        /*02d4*/ 	.word	0x0000d810
        /*02d8*/ 	.word	0x00000006
        /*02dc*/ 	.word	0x00000000
        /*02e0*/ 	.short	0x010a
        /*02e2*/ 	.byte	0x3f
	.zero		1


	//----- nvinfo : EIATTR_NUM_MBARRIERS
	.align		4
.L_37:
        /*02e4*/ 	.byte	0x03, 0x38
        /*02e6*/ 	.short	0x000c


	//----- nvinfo : EIATTR_EXIT_INSTR_OFFSETS
	.align		4
        /*02e8*/ 	.byte	0x04, 0x1c
        /*02ea*/ 	.short	(.L_39 - .L_38)


	//   ....[0]....
.L_38:
        /*02ec*/ 	.word	0x000013d0


	//   ....[1]....
        /*02f0*/ 	.word	0x00001430


	//   ....[2]....
        /*02f4*/ 	.word	0x0000c4a0


	//   ....[3]....
        /*02f8*/ 	.word	0x0000c4d0


	//   ....[4]....
        /*02fc*/ 	.word	0x0000d510


	//----- nvinfo : EIATTR_MAX_THREADS
	.align		4
.L_39:
        /*0300*/ 	.byte	0x04, 0x05
        /*0302*/ 	.short	(.L_41 - .L_40)
.L_40:
        /*0304*/ 	.word	0x00000180
        /*0308*/ 	.word	0x00000001
        /*030c*/ 	.word	0x00000001


	//----- nvinfo : EIATTR_CRS_STACK_SIZE
	.align		4
.L_41:
        /*0310*/ 	.byte	0x04, 0x1e
        /*0312*/ 	.short	(.L_43 - .L_42)
.L_42:
        /*0314*/ 	.word	0x00000000


	//----- nvinfo : EIATTR_CBANK_PARAM_SIZE
	.align		4
.L_43:
        /*0318*/ 	.byte	0x03, 0x19
        /*031a*/ 	.short	0x0470


	//----- nvinfo : EIATTR_PARAM_CBANK
	.align		4
        /*031c*/ 	.byte	0x04, 0x0a
        /*031e*/ 	.short	(.L_45 - .L_44)
	.align		4
.L_44:
        /*0320*/ 	.word	index@(.nv.constant0._ZN7cutlass13device_kernelINS_4gemm6kernel13GemmUniversalIN4cute5tupleIJiiiiEEENS1_10collective13CollectiveMmaINS1_34MainloopSm90TmaGmmaWarpSpecializedILi3ENS5_IJNS4_1CILi2EEENSA_ILi1EEESC_EEENS1_32KernelTmaWarpSpecializedPingpongEEENS5_IJNSA_ILi64EEENSA_ILi224EEENSA_ILi128EEEEEENS_10bfloat16_tENS5_IJlSC_lEEESK_SL_NS4_8TiledMMAINS4_8MMA_AtomIJNS4_4SM904GMMA27MMA_64x32x16_F32BF16BF16_SSILNSP_5MajorE0ELSR_0ELNSP_7ScaleInE1ELSS_1EEEEEENS4_6LayoutINS5_IJSC_SC_SC_EEENS5_IJNSA_ILi0EEESX_SX_EEEEENS5_IJNS4_10UnderscoreES10_S10_EEEEENS4_13SM90_TMA_LOADENS4_14ComposedLayoutINS4_7SwizzleILi3ELi4ELi3EEENS4_18smem_ptr_flag_bitsILi16EEENSV_INS5_IJNSA_ILi8EEESG_EEENS5_IJSG_SC_EEEEEEEvNS4_8identityENS4_23SM90_TMA_LOAD_MULTICASTES1D_vS1E_EENS_8epilogue10collective6detail29Sm90TmaWarpSpecializedAdapterINS1I_15DefaultEpilogueISK_SL_SL_NS1H_6thread17LinearCombinationISK_Li1EffLNS1M_9ScaleType4KindE0ELNS_15FloatRoundStyleE2ESK_EENS1_15EpilogueDefaultEEEEEvvEEEEvNT_6ParamsE)
        /*0324*/ 	.short	0x0210
        /*0326*/ 	.short	0x0470


	//----- nvinfo : EIATTR_SW_WAR
	.align		4
.L_45:
        /*0328*/ 	.byte	0x04, 0x36
        /*032a*/ 	.short	(.L_47 - .L_46)
.L_46:
        /*032c*/ 	.word	0x00000008
.L_47:


//--------------------- .nv.callgraph             --------------------------
	.section	.nv.callgraph,"",@"SHT_CUDA_CALLGRAPH"
	.align	4
	.sectionentsize	8
	.align		4
        /*0000*/ 	.word	0x00000000
	.align		4
        /*0004*/ 	.word	0xffffffff
	.align		4
        /*0008*/ 	.word	index@(_ZN7cutlass13device_kernelINS_4gemm6kernel13GemmUniversalIN4cute5tupleIJiiiiEEENS1_10collective13CollectiveMmaINS1_34MainloopSm90TmaGmmaWarpSpecializedILi3ENS5_IJNS4_1CILi2EEENSA_ILi1EEESC_EEENS1_32KernelTmaWarpSpecializedPingpongEEENS5_IJNSA_ILi64EEENSA_ILi224EEENSA_ILi128EEEEEENS_10bfloat16_tENS5_IJlSC_lEEESK_SL_NS4_8TiledMMAINS4_8MMA_AtomIJNS4_4SM904GMMA27MMA_64x32x16_F32BF16BF16_SSILNSP_5MajorE0ELSR_0ELNSP_7ScaleInE1ELSS_1EEEEEENS4_6LayoutINS5_IJSC_SC_SC_EEENS5_IJNSA_ILi0EEESX_SX_EEEEENS5_IJNS4_10UnderscoreES10_S10_EEEEENS4_13SM90_TMA_LOADENS4_14ComposedLayoutINS4_7SwizzleILi3ELi4ELi3EEENS4_18smem_ptr_flag_bitsILi16EEENSV_INS5_IJNSA_ILi8EEESG_EEENS5_IJSG_SC_EEEEEEEvNS4_8identityENS4_23SM90_TMA_LOAD_MULTICASTES1D_vS1E_EENS_8epilogue10collective6detail29Sm90TmaWarpSpecializedAdapterINS1I_15DefaultEpilogueISK_SL_SL_NS1H_6thread17LinearCombinationISK_Li1EffLNS1M_9ScaleType4KindE0ELNS_15FloatRoundStyleE2ESK_EENS1_15EpilogueDefaultEEEEEvvEEEEvNT_6ParamsE)
	.align		4
        /*000c*/ 	.word	index@(__assertfail)
	.align		4
        /*0010*/ 	.word	0x00000000
	.align		4
        /*0014*/ 	.word	0xfffffffe
	.align		4
        /*0018*/ 	.word	0x00000000
	.align		4
        /*001c*/ 	.word	0xfffffffd
	.align		4
        /*0020*/ 	.word	0x00000000
	.align		4
        /*0024*/ 	.word	0xfffffffc


//--------------------- .nv.constant4             --------------------------
	.section	.nv.constant4,"a",@progbits
	.align	8
	.align		8
.nv.constant4:
        /*0000*/ 	.dword	__assertfail
	.align		8
        /*0008*/ 	.dword	__unnamed_1
	.align		8
        /*0010*/ 	.dword	_ZN40_INTERNAL_6e6c5df6_4_k_cu_de9e1e13_149504cuda3std3__45__cpo5beginE
	.align		8
        /*0018*/ 	.dword	_ZN40_INTERNAL_6e6c5df6_4_k_cu_de9e1e13_149504cuda3std3__45__cpo3endE
	.align		8
        /*0020*/ 	.dword	_ZN40_INTERNAL_6e6c5df6_4_k_cu_de9e1e13_149504cuda3std3__45__cpo6cbeginE
	.align		8
        /*0028*/ 	.dword	_ZN40_INTERNAL_6e6c5df6_4_k_cu_de9e1e13_149504cuda3std3__45__cpo4cendE
	.align		8
        /*0030*/ 	.dword	_ZN40_INTERNAL_6e6c5df6_4_k_cu_de9e1e13_149504cuda3std3__442_GLOBAL__N__6e6c5df6_4_k_cu_de9e1e13_149506ignoreE
	.align		8
        /*0038*/ 	.dword	_ZN40_INTERNAL_6e6c5df6_4_k_cu_de9e1e13_149504cuda3std3__419piecewise_constructE
	.align		8
        /*0040*/ 	.dword	_ZN40_INTERNAL_6e6c5df6_4_k_cu_de9e1e13_149504cuda3std3__48in_placeE
	.align		8
        /*0048*/ 	.dword	_ZN40_INTERNAL_6e6c5df6_4_k_cu_de9e1e13_149504cuda3std6ranges3__45__cpo4swapE
	.align		8
        /*0050*/ 	.dword	_ZN40_INTERNAL_6e6c5df6_4_k_cu_de9e1e13_149504cuda3std6ranges3__45__cpo9iter_moveE
	.align		8
        /*0058*/ 	.dword	_ZN40_INTERNAL_6e6c5df6_4_k_cu_de9e1e13_149504cute7productE
	.align		8
        /*0060*/ 	.dword	_ZN40_INTERNAL_6e6c5df6_4_k_cu_de9e1e13_149504cute1_E
	.align		8
        /*0068*/ 	.dword	$str$22
	.align		8
        /*0070*/ 	.dword	$str$23


//--------------------- .text._ZN7cutlass13device_kernelINS_4gemm6kernel13GemmUniversalIN4cute5tupleIJiiiiEEENS1_10collective13CollectiveMmaINS1_34MainloopSm90TmaGmmaWarpSpecializedILi3ENS5_IJNS4_1CILi2EEENSA_ILi1EEESC_EEENS1_32KernelTmaWarpSpecializedPingpongEEENS5_IJNSA_ILi64EEENSA_ILi224EEENSA_ILi128EEEEEENS_10bfloat16_tENS5_IJlSC_lEEESK_SL_NS4_8TiledMMAINS4_8MMA_AtomIJNS4_4SM904GMMA27MMA_64x32x16_F32BF16BF16_SSILNSP_5MajorE0ELSR_0ELNSP_7ScaleInE1ELSS_1EEEEEENS4_6LayoutINS5_IJSC_SC_SC_EEENS5_IJNSA_ILi0EEESX_SX_EEEEENS5_IJNS4_10UnderscoreES10_S10_EEEEENS4_13SM90_TMA_LOADENS4_14ComposedLayoutINS4_7SwizzleILi3ELi4ELi3EEENS4_18smem_ptr_flag_bitsILi16EEENSV_INS5_IJNSA_ILi8EEESG_EEENS5_IJSG_SC_EEEEEEEvNS4_8identityENS4_23SM90_TMA_LOAD_MULTICASTES1D_vS1E_EENS_8epilogue10collective6detail29Sm90TmaWarpSpecializedAdapterINS1I_15DefaultEpilogueISK_SL_SL_NS1H_6thread17LinearCombinationISK_Li1EffLNS1M_9ScaleType4KindE0ELNS_15FloatRoundStyleE2ESK_EENS1_15EpilogueDefaultEEEEEvvEEEEvNT_6ParamsE --------------------------
	.section	.text._ZN7cutlass13device_kernelINS_4gemm6kernel13GemmUniversalIN4cute5tupleIJiiiiEEENS1_10collective13CollectiveMmaINS1_34MainloopSm90TmaGmmaWarpSpecializedILi3ENS5_IJNS4_1CILi2EEENSA_ILi1EEESC_EEENS1_32KernelTmaWarpSpecializedPingpongEEENS5_IJNSA_ILi64EEENSA_ILi224EEENSA_ILi128EEEEEENS_10bfloat16_tENS5_IJlSC_lEEESK_SL_NS4_8TiledMMAINS4_8MMA_AtomIJNS4_4SM904GMMA27MMA_64x32x16_F32BF16BF16_SSILNSP_5MajorE0ELSR_0ELNSP_7ScaleInE1ELSS_1EEEEEENS4_6LayoutINS5_IJSC_SC_SC_EEENS5_IJNSA_ILi0EEESX_SX_EEEEENS5_IJNS4_10UnderscoreES10_S10_EEEEENS4_13SM90_TMA_LOADENS4_14ComposedLayoutINS4_7SwizzleILi3ELi4ELi3EEENS4_18smem_ptr_flag_bitsILi16EEENSV_INS5_IJNSA_ILi8EEESG_EEENS5_IJSG_SC_EEEEEEEvNS4_8identityENS4_23SM90_TMA_LOAD_MULTICASTES1D_vS1E_EENS_8epilogue10collective6detail29Sm90TmaWarpSpecializedAdapterINS1I_15DefaultEpilogueISK_SL_SL_NS1H_6thread17LinearCombinationISK_Li1EffLNS1M_9ScaleType4KindE0ELNS_15FloatRoundStyleE2ESK_EENS1_15EpilogueDefaultEEEEEvvEEEEvNT_6ParamsE,"ax",@progbits
	.align	128
.text._ZN7cutlass13device_kernelINS_4gemm6kernel13GemmUniversalIN4cute5tupleIJiiiiEEENS1_10collective13CollectiveMmaINS1_34MainloopSm90TmaGmmaWarpSpecializedILi3ENS5_IJNS4_1CILi2EEENSA_ILi1EEESC_EEENS1_32KernelTmaWarpSpecializedPingpongEEENS5_IJNSA_ILi64EEENSA_ILi224EEENSA_ILi128EEEEEENS_10bfloat16_tENS5_IJlSC_lEEESK_SL_NS4_8TiledMMAINS4_8MMA_AtomIJNS4_4SM904GMMA27MMA_64x32x16_F32BF16BF16_SSILNSP_5MajorE0ELSR_0ELNSP_7ScaleInE1ELSS_1EEEEEENS4_6LayoutINS5_IJSC_SC_SC_EEENS5_IJNSA_ILi0EEESX_SX_EEEEENS5_IJNS4_10UnderscoreES10_S10_EEEEENS4_13SM90_TMA_LOADENS4_14ComposedLayoutINS4_7SwizzleILi3ELi4ELi3EEENS4_18smem_ptr_flag_bitsILi16EEENSV_INS5_IJNSA_ILi8EEESG_EEENS5_IJSG_SC_EEEEEEEvNS4_8identityENS4_23SM90_TMA_LOAD_MULTICASTES1D_vS1E_EENS_8epilogue10collective6detail29Sm90TmaWarpSpecializedAdapterINS1I_15DefaultEpilogueISK_SL_SL_NS1H_6thread17LinearCombinationISK_Li1EffLNS1M_9ScaleType4KindE0ELNS_15FloatRoundStyleE2ESK_EENS1_15EpilogueDefaultEEEEEvvEEEEvNT_6ParamsE:
        .type           _ZN7cutlass13device_kernelINS_4gemm6kernel13GemmUniversalIN4cute5tupleIJiiiiEEENS1_10collective13CollectiveMmaINS1_34MainloopSm90TmaGmmaWarpSpecializedILi3ENS5_IJNS4_1CILi2EEENSA_ILi1EEESC_EEENS1_32KernelTmaWarpSpecializedPingpongEEENS5_IJNSA_ILi64EEENSA_ILi224EEENSA_ILi128EEEEEENS_10bfloat16_tENS5_IJlSC_lEEESK_SL_NS4_8TiledMMAINS4_8MMA_AtomIJNS4_4SM904GMMA27MMA_64x32x16_F32BF16BF16_SSILNSP_5MajorE0ELSR_0ELNSP_7ScaleInE1ELSS_1EEEEEENS4_6LayoutINS5_IJSC_SC_SC_EEENS5_IJNSA_ILi0EEESX_SX_EEEEENS5_IJNS4_10UnderscoreES10_S10_EEEEENS4_13SM90_TMA_LOADENS4_14ComposedLayoutINS4_7SwizzleILi3ELi4ELi3EEENS4_18smem_ptr_flag_bitsILi16EEENSV_INS5_IJNSA_ILi8EEESG_EEENS5_IJSG_SC_EEEEEEEvNS4_8identityENS4_23SM90_TMA_LOAD_MULTICASTES1D_vS1E_EENS_8epilogue10collective6detail29Sm90TmaWarpSpecializedAdapterINS1I_15DefaultEpilogueISK_SL_SL_NS1H_6thread17LinearCombinationISK_Li1EffLNS1M_9ScaleType4KindE0ELNS_15FloatRoundStyleE2ESK_EENS1_15EpilogueDefaultEEEEEvvEEEEvNT_6ParamsE,@function
        .size           _ZN7cutlass13device_kernelINS_4gemm6kernel13GemmUniversalIN4cute5tupleIJiiiiEEENS1_10collective13CollectiveMmaINS1_34MainloopSm90TmaGmmaWarpSpecializedILi3ENS5_IJNS4_1CILi2EEENSA_ILi1EEESC_EEENS1_32KernelTmaWarpSpecializedPingpongEEENS5_IJNSA_ILi64EEENSA_ILi224EEENSA_ILi128EEEEEENS_10bfloat16_tENS5_IJlSC_lEEESK_SL_NS4_8TiledMMAINS4_8MMA_AtomIJNS4_4SM904GMMA27MMA_64x32x16_F32BF16BF16_SSILNSP_5MajorE0ELSR_0ELNSP_7ScaleInE1ELSS_1EEEEEENS4_6LayoutINS5_IJSC_SC_SC_EEENS5_IJNSA_ILi0EEESX_SX_EEEEENS5_IJNS4_10UnderscoreES10_S10_EEEEENS4_13SM90_TMA_LOADENS4_14ComposedLayoutINS4_7SwizzleILi3ELi4ELi3EEENS4_18smem_ptr_flag_bitsILi16EEENSV_INS5_IJNSA_ILi8EEESG_EEENS5_IJSG_SC_EEEEEEEvNS4_8identityENS4_23SM90_TMA_LOAD_MULTICASTES1D_vS1E_EENS_8epilogue10collective6detail29Sm90TmaWarpSpecializedAdapterINS1I_15DefaultEpilogueISK_SL_SL_NS1H_6thread17LinearCombinationISK_Li1EffLNS1M_9ScaleType4KindE0ELNS_15FloatRoundStyleE2ESK_EENS1_15EpilogueDefaultEEEEEvvEEEEvNT_6ParamsE,(.L_x_295 - _ZN7cutlass13device_kernelINS_4gemm6kernel13GemmUniversalIN4cute5tupleIJiiiiEEENS1_10collective13CollectiveMmaINS1_34MainloopSm90TmaGmmaWarpSpecializedILi3ENS5_IJNS4_1CILi2EEENSA_ILi1EEESC_EEENS1_32KernelTmaWarpSpecializedPingpongEEENS5_IJNSA_ILi64EEENSA_ILi224EEENSA_ILi128EEEEEENS_10bfloat16_tENS5_IJlSC_lEEESK_SL_NS4_8TiledMMAINS4_8MMA_AtomIJNS4_4SM904GMMA27MMA_64x32x16_F32BF16BF16_SSILNSP_5MajorE0ELSR_0ELNSP_7ScaleInE1ELSS_1EEEEEENS4_6LayoutINS5_IJSC_SC_SC_EEENS5_IJNSA_ILi0EEESX_SX_EEEEENS5_IJNS4_10UnderscoreES10_S10_EEEEENS4_13SM90_TMA_LOADENS4_14ComposedLayoutINS4_7SwizzleILi3ELi4ELi3EEENS4_18smem_ptr_flag_bitsILi16EEENSV_INS5_IJNSA_ILi8EEESG_EEENS5_IJSG_SC_EEEEEEEvNS4_8identityENS4_23SM90_TMA_LOAD_MULTICASTES1D_vS1E_EENS_8epilogue10collective6detail29Sm90TmaWarpSpecializedAdapterINS1I_15DefaultEpilogueISK_SL_SL_NS1H_6thread17LinearCombinationISK_Li1EffLNS1M_9ScaleType4KindE0ELNS_15FloatRoundStyleE2ESK_EENS1_15EpilogueDefaultEEEEEvvEEEEvNT_6ParamsE)
        .other          _ZN7cutlass13device_kernelINS_4gemm6kernel13GemmUniversalIN4cute5tupleIJiiiiEEENS1_10collective13CollectiveMmaINS1_34MainloopSm90TmaGmmaWarpSpecializedILi3ENS5_IJNS4_1CILi2EEENSA_ILi1EEESC_EEENS1_32KernelTmaWarpSpecializedPingpongEEENS5_IJNSA_ILi64EEENSA_ILi224EEENSA_ILi128EEEEEENS_10bfloat16_tENS5_IJlSC_lEEESK_SL_NS4_8TiledMMAINS4_8MMA_AtomIJNS4_4SM904GMMA27MMA_64x32x16_F32BF16BF16_SSILNSP_5MajorE0ELSR_0ELNSP_7ScaleInE1ELSS_1EEEEEENS4_6LayoutINS5_IJSC_SC_SC_EEENS5_IJNSA_ILi0EEESX_SX_EEEEENS5_IJNS4_10UnderscoreES10_S10_EEEEENS4_13SM90_TMA_LOADENS4_14ComposedLayoutINS4_7SwizzleILi3ELi4ELi3EEENS4_18smem_ptr_flag_bitsILi16EEENSV_INS5_IJNSA_ILi8EEESG_EEENS5_IJSG_SC_EEEEEEEvNS4_8identityENS4_23SM90_TMA_LOAD_MULTICASTES1D_vS1E_EENS_8epilogue10collective6detail29Sm90TmaWarpSpecializedAdapterINS1I_15DefaultEpilogueISK_SL_SL_NS1H_6thread17LinearCombinationISK_Li1EffLNS1M_9ScaleType4KindE0ELNS_15FloatRoundStyleE2ESK_EENS1_15EpilogueDefaultEEEEEvvEEEEvNT_6ParamsE,@"STO_CUDA_ENTRY STV_DEFAULT"
_ZN7cutlass13device_kernelINS_4gemm6kernel13GemmUniversalIN4cute5tupleIJiiiiEEENS1_10collective13CollectiveMmaINS1_34MainloopSm90TmaGmmaWarpSpecializedILi3ENS5_IJNS4_1CILi2EEENSA_ILi1EEESC_EEENS1_32KernelTmaWarpSpecializedPingpongEEENS5_IJNSA_ILi64EEENSA_ILi224EEENSA_ILi128EEEEEENS_10bfloat16_tENS5_IJlSC_lEEESK_SL_NS4_8TiledMMAINS4_8MMA_AtomIJNS4_4SM904GMMA27MMA_64x32x16_F32BF16BF16_SSILNSP_5MajorE0ELSR_0ELNSP_7ScaleInE1ELSS_1EEEEEENS4_6LayoutINS5_IJSC_SC_SC_EEENS5_IJNSA_ILi0EEESX_SX_EEEEENS5_IJNS4_10UnderscoreES10_S10_EEEEENS4_13SM90_TMA_LOADENS4_14ComposedLayoutINS4_7SwizzleILi3ELi4ELi3EEENS4_18smem_ptr_flag_bitsILi16EEENSV_INS5_IJNSA_ILi8EEESG_EEENS5_IJSG_SC_EEEEEEEvNS4_8identityENS4_23SM90_TMA_LOAD_MULTICASTES1D_vS1E_EENS_8epilogue10collective6detail29Sm90TmaWarpSpecializedAdapterINS1I_15DefaultEpilogueISK_SL_SL_NS1H_6thread17LinearCombinationISK_Li1EffLNS1M_9ScaleType4KindE0ELNS_15FloatRoundStyleE2ESK_EENS1_15EpilogueDefaultEEEEEvvEEEEvNT_6ParamsE:
[----:B------:R-:W0:Y:S02]  /*0000*/  LDC R1, c[0x0][0x28] ;  /* 0x00000a00ff017b82 */ /* 0x000e240000000800 */
[----:B0-----:R-:W-:Y:S01]  /*0010*/  VIADD R1, R1, 0xfffffff8 ;  /* 0xfffffff801017836 */ /* 0x001fe20000000000 */
[----:B------:R-:W0:Y:S01]  /*0020*/  S2R R4, SR_TID.X ;  /* 0x0000000000047919 */ /* 0x000e220000002100 */
[----:B------:R-:W-:Y:S01]  /*0030*/  ELECT P0, URZ, PT ;  /* 0x00000000003f782f */ /* 0x000fe20003800000 */
[----:B------:R-:W-:Y:S01]  /*0040*/  BSSY B0, `(.L_x_0) ;  /* 0x000000f000007945 */ /* 0x000fe20003800000 */
[--C-:B0-----:R-:W-:Y:S02]  /*0050*/  SHF.R.U32.HI R2, RZ, 0x5, R4.reuse ;  /* 0x00000005ff027819 */ /* 0x101fe40000011604 */
[----:B------:R-:W-:-:S03]  /*0060*/  SHF.R.U32.HI R7, RZ, 0x7, R4 ;  /* 0x00000007ff077819 */ /* 0x000fc60000011604 */
[----:B------:R-:W0:Y:S04]  /*0070*/  SHFL.IDX PT, R5, R2, RZ, 0x1f ;  /* 0x00001fff02057589 */ /* 0x000e2800000e0000 */
[----:B------:R1:W2:Y:S01]  /*0080*/  SHFL.IDX PT, R10, R7, RZ, 0x1f ;  /* 0x00001fff070a7589 */ /* 0x0002a200000e0000 */
[----:B0-----:R-:W-:-:S13]  /*0090*/  ISETP.NE.OR P0, PT, R5, RZ, !P0 ;  /* 0x000000ff0500720c */ /* 0x001fda0004705670 */
[----:B-12---:R-:W-:Y:S05]  /*00a0*/  @P0 BRA `(.L_x_1) ;  /* 0x0000000000200947 */ /* 0x006fea0003800000 */
[----:B------:R-:W-:Y:S02]  /*00b0*/  ULDC.64 UR4, c[0x0][0x198] ;  /* 0x0000660000047ab9 */ /* 0x000fe40000000a00 */
[----:B------:R-:W-:Y:S02]  /*00c0*/  UIADD3 UR6, UP0, UR4, 0xf0, URZ ;  /* 0x000000f004067890 */ /* 0x000fe4000ff1e03f */
[----:B------:R-:W-:Y:S02]  /*00d0*/  UIADD3 UR4, UP1, UR4, 0x1f0, URZ ;  /* 0x000001f004047890 */ /* 0x000fe4000ff3e03f */
[----:B------:R-:W-:Y:S02]  /*00e0*/  UIADD3.X UR7, URZ, UR5, URZ, UP0, !UPT ;  /* 0x000000053f077290 */ /* 0x000fe400087fe43f */
[----:B------:R-:W-:-:S07]  /*00f0*/  UIADD3.X UR5, URZ, UR5, URZ, UP1, !UPT ;  /* 0x000000053f057290 */ /* 0x000fce0008ffe43f */
[----:B------:R0:W-:Y:S02]  /*0100*/  UTMACCTL.PF [UR6] ;  /* 0x00000000060079b9 */ /* 0x0001e40008040000 */
[----:B------:R0:W-:Y:S02]  /*0110*/  UTMACCTL.PF [UR4] ;  /* 0x00000000040079b9 */ /* 0x0001e40008040000 */
[----:B0-----:R-:W-:Y:S01]  /*0120*/  NOP ;  /* 0x0000000000007918 */ /* 0x001fe20000000000 */
.L_x_1:
[----:B------:R-:W-:Y:S05]  /*0130*/  BSYNC B0 ;  /* 0x0000000000007941 */ /* 0x000fea0003800000 */
.L_x_0:
[----:B------:R-:W0:Y:S01]  /*0140*/  SHFL.IDX PT, R8, R2, RZ, 0x1f ;  /* 0x00001fff02087589 */ /* 0x000e2200000e0000 */
[----:B------:R-:W-:-:S04]  /*0150*/  SHF.R.S32.HI R3, RZ, 0x1f, R4 ;  /* 0x0000001fff037819 */ /* 0x000fc80000011404 */
[----:B------:R-:W-:Y:S02]  /*0160*/  LEA.HI R3, R3, R4, RZ, 0x7 ;  /* 0x0000000403037211 */ /* 0x000fe400078f38ff */
[----:B0-----:R-:W-:-:S13]  /*0170*/  ISETP.NE.AND P0, PT, R8, RZ, PT ;  /* 0x000000ff0800720c */ /* 0x001fda0003f05270 */
[----:B------:R-:W-:Y:S05]  /*0180*/  @P0 BRA `(.L_x_2) ;  /* 0x0000000000500947 */ /* 0x000fea0003800000 */
[----:B------:R-:W0:Y:S01]  /*0190*/  S2UR UR8, SR_CgaCtaId ;  /* 0x00000000000879c3 */ /* 0x000e220000008800 */
[----:B------:R-:W-:Y:S01]  /*01a0*/  UMOV UR4, 0x400 ;  /* 0x0000040000047882 */ /* 0x000fe20000000000 */
[----:B------:R-:W-:Y:S01]  /*01b0*/  UMOV UR5, 0x1 ;  /* 0x0000000100057882 */ /* 0x000fe20000000000 */
[----:B------:R-:W-:Y:S01]  /*01c0*/  UMOV UR6, 0x2 ;  /* 0x0000000200067882 */ /* 0x000fe20000000000 */
[----:B------:R-:W-:Y:S01]  /*01d0*/  ELECT P0, URZ, PT ;  /* 0x00000000003f782f */ /* 0x000fe20003800000 */
[----:B------:R-:W-:-:S04]  /*01e0*/  UIADD3 UR6, -UR6, 0x100000, URZ ;  /* 0x0010000006067890 */ /* 0x000fc8000fffe13f */
[----:B------:R-:W-:Y:S02]  /*01f0*/  USHF.L.U32 UR7, UR6, 0xb, URZ ;  /* 0x0000000b06077899 */ /* 0x000fe4000800063f */
[----:B------:R-:W-:Y:S02]  /*0200*/  USHF.L.U32 UR6, UR6, 0x1, URZ ;  /* 0x0000000106067899 */ /* 0x000fe4000800063f */
[----:B0-----:R-:W-:Y:S02]  /*0210*/  ULEA UR8, UR8, UR4, 0x18 ;  /* 0x0000000408087291 */ /* 0x001fe4000f8ec03f */
[----:B------:R-:W-:-:S04]  /*0220*/  UIADD3 UR4, -UR5, 0x100000, URZ ;  /* 0x0010000005047890 */ /* 0x000fc8000fffe13f */
[----:B------:R-:W-:Y:S02]  /*0230*/  USHF.L.U32 UR5, UR4, 0xb, URZ ;  /* 0x0000000b04057899 */ /* 0x000fe4000800063f */
[----:B------:R-:W-:Y:S01]  /*0240*/  USHF.L.U32 UR4, UR4, 0x1, URZ ;  /* 0x0000000104047899 */ /* 0x000fe2000800063f */
[----:B------:R-:W0:Y:S11]  /*0250*/  FENCE.VIEW.ASYNC.S ;  /* 0x00000000000073c6 */ /* 0x000e360000000000 */
[----:B0-----:R0:W1:Y:S01]  /*0260*/  SYNCS.EXCH.64 URZ, [UR8], UR4 ;  /* 0x00000004083f75b2 */ /* 0x0010620008000100 */
[----:B------:R0:W2:Y:S01]  /*0270*/  SYNCS.EXCH.64 URZ, [UR8+0x18], UR6 ;  /* 0x00001806083f75b2 */ /* 0x0000a20008000100 */
[----:B------:R0:W3:Y:S01]  /*0280*/  SYNCS.EXCH.64 URZ, [UR8+0x8], UR4 ;  /* 0x00000804083f75b2 */ /* 0x0000e20008000100 */
[----:B------:R0:W4:Y:S01]  /*0290*/  SYNCS.EXCH.64 URZ, [UR8+0x20], UR6 ;  /* 0x00002006083f75b2 */ /* 0x0001220008000100 */
[----:B------:R0:W0:Y:S01]  /*02a0*/  SYNCS.EXCH.64 URZ, [UR8+0x10], UR4 ;  /* 0x00001004083f75b2 */ /* 0x0000220008000100 */
[----:B------:R0:W0:Y:S01]  /*02b0*/  SYNCS.EXCH.64 URZ, [UR8+0x28], UR6 ;  /* 0x00002806083f75b2 */ /* 0x0000220008000100 */
[----:B------:R-:W-:Y:S01]  /*02c0*/  NOP ;  /* 0x0000000000007918 */ /* 0x000fe20000000000 */
.L_x_2:
[----:B------:R-:W5:Y:S01]  /*02d0*/  SHFL.IDX PT, R13, R2, RZ, 0x1f ;  /* 0x00001fff020d7589 */ /* 0x000f6200000e0000 */
[----:B------:R-:W1:Y:S01]  /*02e0*/  S2UR UR12, SR_CTAID.X ;  /* 0x00000000000c79c3 */ /* 0x000e620000002500 */
[----:B------:R-:W-:Y:S02]  /*02f0*/  LOP3.LUT R3, R3, 0xffffff80, RZ, 0xc0, !PT ;  /* 0xffffff8003037812 */ /* 0x000fe400078ec0ff */
[----:B------:R-:W-:Y:S01]  /*0300*/  ELECT P0, URZ, PT ;  /* 0x00000000003f782f */ /* 0x000fe20003800000 */
[----:B------:R2:W3:Y:S01]  /*0310*/  SHFL.IDX PT, R12, R2, RZ, 0x1f ;  /* 0x00001fff020c7589 */ /* 0x0004e200000e0000 */
[----:B------:R-:W-:Y:S01]  /*0320*/  ELECT P1, URZ, PT ;  /* 0x00000000003f782f */ /* 0x000fe20003820000 */
[----:B------:R-:W-:Y:S01]  /*0330*/  NOP ;  /* 0x0000000000007918 */ /* 0x000fe20000000000 */
[----:B------:R-:W-:Y:S01]  /*0340*/  IMAD.IADD R3, R4, 0x1, -R3 ;  /* 0x0000000104037824 */ /* 0x000fe200078e0a03 */
[----:B------:R-:W4:Y:S01]  /*0350*/  S2R R6, SR_CTAID.Y ;  /* 0x0000000000067919 */ /* 0x000f220000002600 */
[----:B0-----:R-:W-:Y:S01]  /*0360*/  ULDC UR4, c[0x0][0x150] ;  /* 0x0000540000047ab9 */ /* 0x001fe20000000800 */
[----:B------:R-:W0:Y:S01]  /*0370*/  LDC R14, c[0x0][0x144] ;  /* 0x00005100ff0e7b82 */ /* 0x000e220000000800 */
[----:B------:R-:W-:Y:S01]  /*0380*/  UMOV UR11, 0x80 ;  /* 0x00000080000b7882 */ /* 0x000fe20000000000 */
[----:B------:R-:W-:Y:S01]  /*0390*/  SHF.R.S32.HI R0, RZ, 0x1f, R3 ;  /* 0x0000001fff007819 */ /* 0x000fe20000011403 */
[----:B------:R-:W-:Y:S01]  /*03a0*/  NOP ;  /* 0x0000000000007918 */ /* 0x000fe20000000000 */
[C---:B------:R-:W-:Y:S01]  /*03b0*/  VIADD R35, R10.reuse, 0xffffffff ;  /* 0xffffffff0a237836 */ /* 0x040fe20000000000 */
[----:B------:R-:W-:Y:S01]  /*03c0*/  ISETP.NE.AND P4, PT, R10, RZ, PT ;  /* 0x000000ff0a00720c */ /* 0x000fe20003f85270 */
[----:B------:R-:W-:Y:S01]  /*03d0*/  IMAD.MOV.U32 R137, RZ, RZ, 0x1 ;  /* 0x00000001ff897424 */ /* 0x000fe200078e00ff */
[----:B------:R-:W-:Y:S01]  /*03e0*/  LEA.HI R9, R0, R3, RZ, 0x3 ;  /* 0x0000000300097211 */ /* 0x000fe200078f18ff */
[----:B------:R-:W0:Y:S01]  /*03f0*/  LDC R15, c[0x0][0x140] ;  /* 0x00005000ff0f7b82 */ /* 0x000e220000000800 */
[----:B------:R-:W-:-:S02]  /*0400*/  ISETP.GE.U32.AND P6, PT, R35, 0x2, PT ;  /* 0x000000022300780c */ /* 0x000fc40003fc6070 */
[--C-:B------:R-:W-:Y:S02]  /*0410*/  SHF.R.S32.HI R11, RZ, 0x3, R9.reuse ;  /* 0x00000003ff0b7819 */ /* 0x100fe40000011409 */
[----:B--2---:R-:W-:Y:S02]  /*0420*/  SHF.R.S32.HI R2, RZ, 0x1f, R9 ;  /* 0x0000001fff027819 */ /* 0x004fe40000011409 */
[----:B------:R-:W-:Y:S01]  /*0430*/  SHF.R.S32.HI R9, RZ, 0x1f, R8 ;  /* 0x0000001fff097819 */ /* 0x000fe20000011408 */
[----:B------:R-:W2:Y:S01]  /*0440*/  LDC R25, c[0x0][0x148] ;  /* 0x00005200ff197b82 */ /* 0x000ea20000000800 */
[----:B-----5:R-:W-:Y:S02]  /*0450*/  ISETP.NE.OR P0, PT, R13, RZ, !P0 ;  /* 0x000000ff0d00720c */ /* 0x020fe40004705670 */
[----:B-1----:R-:W-:Y:S02]  /*0460*/  I2FP.F32.U32 R13, UR12 ;  /* 0x0000000c000d7c45 */ /* 0x002fe40008201000 */
[----:B------:R-:W-:-:S02]  /*0470*/  LEA.HI R2, R2, R11, RZ, 0x2 ;  /* 0x0000000b02027211 */ /* 0x000fc400078f10ff */
[----:B------:R-:W-:Y:S01]  /*0480*/  LEA.HI R9, R9, R8, RZ, 0x2 ;  /* 0x0000000809097211 */ /* 0x000fe200078f10ff */
[----:B------:R-:W-:Y:S01]  /*0490*/  FMUL R13, R13, UR4 ;  /* 0x000000040d0d7c20 */ /* 0x000fe20008400000 */
[----:B---3--:R-:W-:Y:S01]  /*04a0*/  ISETP.NE.OR P1, PT, R12, RZ, !P1 ;  /* 0x000000ff0c00720c */ /* 0x008fe20004f25670 */
[----:B------:R-:W-:Y:S01]  /*04b0*/  ULDC UR4, c[0x0][0x154] ;  /* 0x0000550000047ab9 */ /* 0x000fe20000000800 */
[----:B------:R-:W-:Y:S02]  /*04c0*/  LOP3.LUT R12, R2, 0xfffffffc, RZ, 0xc0, !PT ;  /* 0xfffffffc020c7812 */ /* 0x000fe400078ec0ff */
[----:B------:R-:W-:Y:S01]  /*04d0*/  LOP3.LUT R9, R9, 0x3ffffffc, RZ, 0xc0, !PT ;  /* 0x3ffffffc09097812 */ /* 0x000fe200078ec0ff */
[----:B------:R-:W1:Y:S01]  /*04e0*/  F2I.U32.TRUNC.NTZ R13, R13 ;  /* 0x0000000d000d7305 */ /* 0x000e62000020f000 */
[----:B------:R-:W-:Y:S01]  /*04f0*/  SHF.R.S32.HI R2, RZ, 0x1f, R5 ;  /* 0x0000001fff027819 */ /* 0x000fe20000011405 */
[----:B------:R-:W-:Y:S01]  /*0500*/  IMAD.IADD R12, R11, 0x1, -R12 ;  /* 0x000000010b0c7824 */ /* 0x000fe200078e0a0c */
[----:B------:R-:W-:Y:S01]  /*0510*/  VOTEU.ALL UP1, P0 ;  /* 0x00000000003f7886 */ /* 0x000fe20000020000 */
[----:B------:R-:W-:Y:S01]  /*0520*/  IMAD.IADD R9, R8, 0x1, -R9 ;  /* 0x0000000108097824 */ /* 0x000fe200078e0a09 */
[----:B------:R-:W-:Y:S01]  /*0530*/  LEA.HI R2, R2, R5, RZ, 0x2 ;  /* 0x0000000502027211 */ /* 0x000fe200078f10ff */
[----:B------:R-:W-:Y:S01]  /*0540*/  VOTEU.ALL UP0, P0 ;  /* 0x00000000003f7886 */ /* 0x000fe20000000000 */
[----:B----4-:R-:W-:Y:S01]  /*0550*/  I2FP.F32.U32 R8, R6 ;  /* 0x0000000600087245 */ /* 0x010fe20000201000 */
[----:B------:R-:W-:Y:S01]  /*0560*/  IMAD R9, R9, 0x4, R12 ;  /* 0x0000000409097824 */ /* 0x000fe200078e020c */
[----:B------:R-:W-:Y:S01]  /*0570*/  LOP3.LUT R2, R2, 0xfffffffc, RZ, 0xc0, !PT ;  /* 0xfffffffc02027812 */ /* 0x000fe200078ec0ff */
[----:B------:R-:W-:Y:S01]  /*0580*/  VOTEU.ALL UP2, P1 ;  /* 0x00000000003f7886 */ /* 0x000fe20000840000 */
[----:B------:R-:W3:Y:S01]  /*0590*/  @!UP1 S2UR UR7, SR_CgaCtaId ;  /* 0x00000000000799c3 */ /* 0x000ee20000008800 */
[----:B------:R-:W-:Y:S01]  /*05a0*/  FMUL R8, R8, UR4 ;  /* 0x0000000408087c20 */ /* 0x000fe20008400000 */
[----:B------:R-:W-:Y:S01]  /*05b0*/  IMAD.SHL.U32 R136, R9, 0x4, RZ ;  /* 0x0000000409887824 */ /* 0x000fe200078e00ff */
[----:B------:R-:W-:Y:S01]  /*05c0*/  UMOV UR4, 0x20 ;  /* 0x0000002000047882 */ /* 0x000fe20000000000 */
[----:B------:R-:W-:Y:S01]  /*05d0*/  IMAD.IADD R5, R5, 0x1, -R2 ;  /* 0x0000000105057824 */ /* 0x000fe200078e0a02 */
[----:B------:R-:W-:Y:S01]  /*05e0*/  LEA.HI R2, R9, R9, RZ, 0x1 ;  /* 0x0000000909027211 */ /* 0x000fe200078f08ff */
[----:B-1----:R-:W-:Y:S01]  /*05f0*/  IMAD.MOV R13, RZ, RZ, -R13 ;  /* 0x000000ffff0d7224 */ /* 0x002fe200078e0a0d */
[----:B------:R-:W1:Y:S01]  /*0600*/  F2I.U32.TRUNC.NTZ R8, R8 ;  /* 0x0000000800087305 */ /* 0x000e62000020f000 */
[----:B------:R-:W4:Y:S01]  /*0610*/  @!UP2 S2UR UR10, SR_CgaCtaId ;  /* 0x00000000000aa9c3 */ /* 0x000f220000008800 */
[----:B------:R-:W-:Y:S01]  /*0620*/  LOP3.LUT R2, R2, 0xfffffffe, RZ, 0xc0, !PT ;  /* 0xfffffffe02027812 */ /* 0x000fe200078ec0ff */
[----:B0-----:R-:W-:Y:S01]  /*0630*/  IMAD R21, R14, R13, UR12 ;  /* 0x0000000c0e157e24 */ /* 0x001fe2000f8e020d */
[----:B------:R-:W-:Y:S01]  /*0640*/  @!UP1 UMOV UR6, 0x400 ;  /* 0x0000040000069882 */ /* 0x000fe20000000000 */
[----:B------:R-:W-:-:S04]  /*0650*/  @!UP1 UIADD3 UR4, -UR4, 0x100000, URZ ;  /* 0x0010000004049890 */ /* 0x000fc8000fffe13f */
[----:B------:R-:W-:Y:S02]  /*0660*/  @!UP1 USHF.L.U32 UR5, UR4, 0xb, URZ ;  /* 0x0000000b04059899 */ /* 0x000fe4000800063f */
[----:B------:R-:W-:Y:S01]  /*0670*/  @!UP1 USHF.L.U32 UR4, UR4, 0x1, URZ ;  /* 0x0000000104049899 */ /* 0x000fe2000800063f */
[C---:B------:R-:W-:Y:S01]  /*0680*/  LOP3.LUT R136, R9.reuse, 0xc, R136, 0x78, !PT ;  /* 0x0000000c09887812 */ /* 0x040fe200078e7888 */
[----:B------:R-:W-:Y:S01]  /*0690*/  IMAD.IADD R2, R9, 0x1, -R2 ;  /* 0x0000000109027824 */ /* 0x000fe200078e0a02 */
[----:B------:R-:W-:Y:S01]  /*06a0*/  @!UP2 UMOV UR9, 0x400 ;  /* 0x000004000009a882 */ /* 0x000fe20000000000 */
[----:B------:R-:W-:Y:S01]  /*06b0*/  VOTEU.ALL UP3, P1 ;  /* 0x00000000003f7886 */ /* 0x000fe20000860000 */
[----:B------:R-:W-:Y:S01]  /*06c0*/  VOTEU.ALL UP4, P1 ;  /* 0x00000000003f7886 */ /* 0x000fe20000880000 */
[----:B------:R-:W-:Y:S01]  /*06d0*/  VOTEU.ALL UP5, P1 ;  /* 0x00000000003f7886 */ /* 0x000fe200008a0000 */
[----:B------:R-:W-:Y:S01]  /*06e0*/  ISETP.NE.AND P3, PT, R2, R21, PT ;  /* 0x000000150200720c */ /* 0x000fe20003f65270 */
[----:B------:R0:W0:Y:S01]  /*06f0*/  SHFL.IDX PT, R14, R7, RZ, 0x1f ;  /* 0x00001fff070e7589 */ /* 0x00002200000e0000 */
[----:B------:R-:W-:Y:S01]  /*0700*/  ISETP.EQ.U32.AND P2, PT, R15, 0x1, PT ;  /* 0x000000010f00780c */ /* 0x000fe20003f42070 */
[----:B-1----:R-:W-:Y:S01]  /*0710*/  IMAD.MOV R20, RZ, RZ, -R8 ;  /* 0x000000ffff147224 */ /* 0x002fe200078e0a08 */
[----:B---3--:R-:W-:-:S02]  /*0720*/  @!UP1 ULEA UR8, UR7, UR6, 0x18 ;  /* 0x0000000607089291 */ /* 0x008fc4000f8ec03f */
[----:B------:R-:W-:-:S04]  /*0730*/  @!UP2 UIADD3 UR6, -UR11, 0x100000, URZ ;  /* 0x001000000b06a890 */ /* 0x000fc8000fffe13f */
[----:B------:R-:W-:Y:S02]  /*0740*/  @!UP2 USHF.L.U32 UR7, UR6, 0xb, URZ ;  /* 0x0000000b0607a899 */ /* 0x000fe4000800063f */
[----:B------:R-:W-:Y:S01]  /*0750*/  @!UP2 USHF.L.U32 UR6, UR6, 0x1, URZ ;  /* 0x000000010606a899 */ /* 0x000fe2000800063f */
[----:B--2---:R-:W-:Y:S01]  /*0760*/  IMAD R9, R25, R20, R6 ;  /* 0x0000001419097224 */ /* 0x004fe200078e0206 */
[----:B------:R-:W-:Y:S01]  /*0770*/  VOTEU.ALL UP1, P0 ;  /* 0x00000000003f7886 */ /* 0x000fe20000020000 */
[----:B------:R-:W-:Y:S01]  /*0780*/  LOP3.LUT P0, RZ, R3, 0x7, RZ, 0xc0, !PT ;  /* 0x0000000703ff7812 */ /* 0x000fe2000780c0ff */
[----:B----4-:R-:W-:Y:S01]  /*0790*/  @!UP2 ULEA UR9, UR10, UR9, 0x18 ;  /* 0x000000090a09a291 */ /* 0x010fe2000f8ec03f */
[----:B------:R-:W-:Y:S01]  /*07a0*/  @P3 LEA.HI R2, R136, R136, RZ, 0x1 ;  /* 0x0000008888023211 */ /* 0x000fe200078f08ff */
[----:B------:R-:W-:Y:S01]  /*07b0*/  VOTEU.ALL UP2, P1 ;  /* 0x00000000003f7886 */ /* 0x000fe20000840000 */
[----:B------:R-:W-:Y:S01]  /*07c0*/  ISETP.NE.AND P1, PT, R5, 0x3, PT ;  /* 0x000000030500780c */ /* 0x000fe20003f25270 */
[----:B------:R-:W1:Y:S02]  /*07d0*/  FENCE.VIEW.ASYNC.S ;  /* 0x00000000000073c6 */ /* 0x000e640000000000 */
[----:B-1----:R1:W2:Y:S01]  /*07e0*/  @!UP0 SYNCS.EXCH.64 URZ, [UR8+0x60], UR4 ;  /* 0x00006004083f85b2 */ /* 0x0022a20008000100 */
[----:B------:R-:W-:-:S02]  /*07f0*/  @P3 SHF.R.S32.HI R2, RZ, 0x1, R2 ;  /* 0x00000001ff023819 */ /* 0x000fc40000011402 */
[----:B------:R-:W-:Y:S02]  /*0800*/  ISETP.EQ.OR P1, PT, R5, RZ, !P1 ;  /* 0x000000ff0500720c */ /* 0x000fe40004f22670 */
[----:B------:R-:W-:Y:S02]  /*0810*/  @P3 ISETP.NE.AND P5, PT, R2, R9, PT ;  /* 0x000000090200320c */ /* 0x000fe40003fa5270 */
[----:B------:R-:W-:Y:S02]  /*0820*/  ISETP.LT.U32.AND P0, PT, R136, 0x2, !P0 ;  /* 0x000000028800780c */ /* 0x000fe40004701070 */
[----:B------:R-:W-:Y:S02]  /*0830*/  ISETP.EQ.AND P1, PT, R10, RZ, P1 ;  /* 0x000000ff0a00720c */ /* 0x000fe40000f22270 */
[----:B------:R-:W-:Y:S02]  /*0840*/  SEL R2, RZ, 0x1, !P0 ;  /* 0x00000001ff027807 */ /* 0x000fe40004000000 */
[----:B------:R-:W-:-:S02]  /*0850*/  @P3 SEL R137, RZ, 0x1, P5 ;  /* 0x00000001ff893807 */ /* 0x000fc40002800000 */
[----:B------:R-:W-:Y:S01]  /*0860*/  SEL R16, RZ, 0x1, !P1 ;  /* 0x00000001ff107807 */ /* 0x000fe20004800000 */
[----:B------:R1:W3:Y:S01]  /*0870*/  @!UP1 SYNCS.EXCH.64 URZ, [UR8+0x68], UR4 ;  /* 0x00006804083f95b2 */ /* 0x0002e20008000100 */
[----:B------:R-:W-:Y:S01]  /*0880*/  NOP ;  /* 0x0000000000007918 */ /* 0x000fe20000000000 */
[----:B------:R-:W-:Y:S02]  /*0890*/  LOP3.LUT R137, R137, R2, RZ, 0xc0, !PT ;  /* 0x0000000289897212 */ /* 0x000fe400078ec0ff */
[----:B------:R-:W-:Y:S01]  /*08a0*/  SEL R16, R16, 0x2, P6 ;  /* 0x0000000210107807 */ /* 0x000fe20003000000 */
[----:B------:R1:W4:Y:S01]  /*08b0*/  @!UP2 SYNCS.EXCH.64 URZ, [UR9+0x40], UR6 ;  /* 0x00004006093fa5b2 */ /* 0x0003220008000100 */
[----:B------:R1:W0:Y:S01]  /*08c0*/  @!UP3 SYNCS.EXCH.64 URZ, [UR9+0x48], UR6 ;  /* 0x00004806093fb5b2 */ /* 0x0002220008000100 */
[----:B------:R1:W0:Y:S01]  /*08d0*/  @!UP4 SYNCS.EXCH.64 URZ, [UR9+0x50], UR6 ;  /* 0x00005006093fc5b2 */ /* 0x0002220008000100 */
[----:B------:R1:W0:Y:S01]  /*08e0*/  @!UP5 SYNCS.EXCH.64 URZ, [UR9+0x58], UR6 ;  /* 0x00005806093fd5b2 */ /* 0x0002220008000100 */
[----:B------:R-:W-:Y:S01]  /*08f0*/  NOP ;  /* 0x0000000000007918 */ /* 0x000fe20000000000 */
[----:B-12---:R-:W-:Y:S05]  /*0900*/  @!P2 BRA `(.L_x_3) ;  /* 0x000000000008a947 */ /* 0x006fea0003800000 */
[----:B0--34-:R-:W-:Y:S01]  /*0910*/  UCGABAR_ARV ;  /* 0x00000000000079c7 */ /* 0x019fe20008000000 */
[----:B------:R-:W-:Y:S05]  /*0920*/  BRA `(.L_x_4) ;  /* 0x0000000000047947 */ /* 0x000fea0003800000 */
.L_x_3:
[----:B0--34-:R-:W-:Y:S01]  /*0930*/  NOP ;  /* 0x0000000000007918 */ /* 0x019fe20000000000 */
.L_x_4:
[----:B------:R-:W-:Y:S01]  /*0940*/  ULDC.64 UR4, c[0x0][0x598] ;  /* 0x0001660000047ab9 */ /* 0x000fe20000000a00 */
[----:B------:R-:W-:Y:S01]  /*0950*/  ULDC.64 UR44, c[0x0][0x208] ;  /* 0x00008200002c7ab9 */ /* 0x000fe20000000a00 */
[----:B------:R-:W-:-:S04]  /*0960*/  ISETP.NE.U32.AND P0, PT, RZ, UR4, PT ;  /* 0x00000004ff007c0c */ /* 0x000fc8000bf05070 */
[----:B------:R-:W-:-:S13]  /*0970*/  ISETP.NE.AND.EX P0, PT, RZ, UR5, PT, P0 ;  /* 0x00000005ff007c0c */ /* 0x000fda000bf05300 */
[----:B------:R-:W-:Y:S05]  /*0980*/  @!P0 BRA `(.L_x_5) ;  /* 0x00000000001c8947 */ /* 0x000fea0003800000 */
[----:B------:R-:W0:Y:S02]  /*0990*/  LDC.64 R8, c[0x0][0x598] ;  /* 0x00016600ff087b82 */ /* 0x000e240000000a00 */
[----:B0-----:R-:W2:Y:S02]  /*09a0*/  LDG.E.64 R8, desc[UR44][R8.64] ;  /* 0x0000002c08087981 */ /* 0x001ea4000c1e1b00 */
[----:B--2---:R-:W-:-:S04]  /*09b0*/  ISETP.NE.U32.AND P0, PT, R8, RZ, PT ;  /* 0x000000ff0800720c */ /* 0x004fc80003f05070 */
[----:B------:R-:W-:-:S13]  /*09c0*/  ISETP.NE.AND.EX P0, PT, R9, RZ, PT, P0 ;  /* 0x000000ff0900720c */ /* 0x000fda0003f05300 */
[----:B------:R-:W-:Y:S05]  /*09d0*/  @!P0 BRA `(.L_x_5) ;  /* 0x0000000000088947 */ /* 0x000fea0003800000 */
[----:B------:R0:W5:Y:S01]  /*09e0*/  LD.E R138, desc[UR44][R8.64] ;  /* 0x0000002c088a7980 */ /* 0x000162000c101900 */
[----:B------:R-:W-:Y:S05]  /*09f0*/  BRA `(.L_x_6) ;  /* 0x0000000000247947 */ /* 0x000fea0003800000 */
.L_x_5:
[----:B------:R-:W-:Y:S02]  /*0a00*/  ULDC.64 UR4, c[0x0][0x588] ;  /* 0x0001620000047ab9 */ /* 0x000fe40000000a00 */
[----:B------:R-:W-:-:S04]  /*0a10*/  ISETP.NE.U32.AND P0, PT, RZ, UR4, PT ;  /* 0x00000004ff007c0c */ /* 0x000fc8000bf05070 */
[----:B------:R-:W-:-:S13]  /*0a20*/  ISETP.NE.AND.EX P0, PT, RZ, UR5, PT, P0 ;  /* 0x00000005ff007c0c */ /* 0x000fda000bf05300 */
[----:B------:R-:W-:Y:S05]  /*0a30*/  @!P0 BRA `(.L_x_7) ;  /* 0x00000000000c8947 */ /* 0x000fea0003800000 */
[----:B------:R-:W0:Y:S02]  /*0a40*/  LDC.64 R138, c[0x0][0x588] ;  /* 0x00016200ff8a7b82 */ /* 0x000e240000000a00 */
[----:B0-----:R1:W5:Y:S01]  /*0a50*/  LDG.E R138, desc[UR44][R138.64] ;  /* 0x0000002c8a8a7981 */ /* 0x001362000c1e1900 */
[----:B------:R-:W-:Y:S05]  /*0a60*/  BRA `(.L_x_6) ;  /* 0x0000000000087947 */ /* 0x000fea0003800000 */
.L_x_7:
[----:B------:R-:W-:Y:S02]  /*0a70*/  ULDC UR4, c[0x0][0x580] ;  /* 0x0001600000047ab9 */ /* 0x000fe40000000800 */
[----:B------:R-:W-:-:S07]  /*0a80*/  IMAD.U32 R138, RZ, RZ, UR4 ;  /* 0x00000004ff8a7e24 */ /* 0x000fce000f8e00ff */
.L_x_6:
[----:B------:R-:W-:Y:S02]  /*0a90*/  ULDC.64 UR4, c[0x0][0x5a0] ;  /* 0x0001680000047ab9 */ /* 0x000fe40000000a00 */
[----:B------:R-:W-:-:S04]  /*0aa0*/  ISETP.NE.U32.AND P0, PT, RZ, UR4, PT ;  /* 0x00000004ff007c0c */ /* 0x000fc8000bf05070 */
[----:B------:R-:W-:-:S13]  /*0ab0*/  ISETP.NE.AND.EX P0, PT, RZ, UR5, PT, P0 ;  /* 0x00000005ff007c0c */ /* 0x000fda000bf05300 */
[----:B------:R-:W-:Y:S05]  /*0ac0*/  @!P0 BRA `(.L_x_8) ;  /* 0x00000000001c8947 */ /* 0x000fea0003800000 */
[----:B0-----:R-:W0:Y:S02]  /*0ad0*/  LDC.64 R8, c[0x0][0x5a0] ;  /* 0x00016800ff087b82 */ /* 0x001e240000000a00 */
[----:B0-----:R-:W2:Y:S02]  /*0ae0*/  LDG.E.64 R8, desc[UR44][R8.64] ;  /* 0x0000002c08087981 */ /* 0x001ea4000c1e1b00 */
[----:B--2---:R-:W-:-:S04]  /*0af0*/  ISETP.NE.U32.AND P0, PT, R8, RZ, PT ;  /* 0x000000ff0800720c */ /* 0x004fc80003f05070 */
[----:B------:R-:W-:-:S13]  /*0b00*/  ISETP.NE.AND.EX P0, PT, R9, RZ, PT, P0 ;  /* 0x000000ff0900720c */ /* 0x000fda0003f05300 */
[----:B------:R-:W-:Y:S05]  /*0b10*/  @!P0 BRA `(.L_x_8) ;  /* 0x0000000000088947 */ /* 0x000fea0003800000 */
[----:B-1----:R0:W5:Y:S01]  /*0b20*/  LD.E R139, desc[UR44][R8.64] ;  /* 0x0000002c088b7980 */ /* 0x002162000c101900 */
[----:B------:R-:W-:Y:S05]  /*0b30*/  BRA `(.L_x_9) ;  /* 0x0000000000247947 */ /* 0x000fea0003800000 */
.L_x_8:
[----:B------:R-:W-:Y:S02]  /*0b40*/  ULDC.64 UR4, c[0x0][0x590] ;  /* 0x0001640000047ab9 */ /* 0x000fe40000000a00 */
[----:B------:R-:W-:-:S04]  /*0b50*/  ISETP.NE.U32.AND P0, PT, RZ, UR4, PT ;  /* 0x00000004ff007c0c */ /* 0x000fc8000bf05070 */
[----:B------:R-:W-:-:S13]  /*0b60*/  ISETP.NE.AND.EX P0, PT, RZ, UR5, PT, P0 ;  /* 0x00000005ff007c0c */ /* 0x000fda000bf05300 */
[----:B------:R-:W-:Y:S05]  /*0b70*/  @!P0 BRA `(.L_x_10) ;  /* 0x00000000000c8947 */ /* 0x000fea0003800000 */
[----:B0-----:R-:W1:Y:S02]  /*0b80*/  LDC.64 R8, c[0x0][0x590] ;  /* 0x00016400ff087b82 */ /* 0x001e640000000a00 */
[----:B-1----:R1:W5:Y:S01]  /*0b90*/  LDG.E R139, desc[UR44][R8.64] ;  /* 0x0000002c088b7981 */ /* 0x002362000c1e1900 */
[----:B------:R-:W-:Y:S05]  /*0ba0*/  BRA `(.L_x_9) ;  /* 0x0000000000087947 */ /* 0x000fea0003800000 */
.L_x_10:
[----:B------:R-:W-:Y:S02]  /*0bb0*/  ULDC UR4, c[0x0][0x584] ;  /* 0x0001610000047ab9 */ /* 0x000fe40000000800 */
[----:B-1----:R-:W-:-:S07]  /*0bc0*/  IMAD.U32 R139, RZ, RZ, UR4 ;  /* 0x00000004ff8b7e24 */ /* 0x002fce000f8e00ff */
.L_x_9:
[----:B------:R-:W2:Y:S01]  /*0bd0*/  LDC R2, c[0x0][0x65c] ;  /* 0x00019700ff027b82 */ /* 0x000ea20000000800 */
[----:B------:R-:W-:Y:S01]  /*0be0*/  ULDC UR6, c[0x0][0x28c] ;  /* 0x0000a30000067ab9 */ /* 0x000fe20000000800 */
[----:B------:R-:W-:Y:S01]  /*0bf0*/  ISETP.NE.AND P0, PT, R10, 0x2, PT ;  /* 0x000000020a00780c */ /* 0x000fe20003f05270 */
[----:B------:R-:W-:Y:S01]  /*0c00*/  UIADD3 UR6, UR6, 0x7f, URZ ;  /* 0x0000007f06067890 */ /* 0x000fe2000fffe03f */
[----:B01----:R-:W-:Y:S01]  /*0c10*/  IMAD.U32 R8, RZ, RZ, UR12 ;  /* 0x0000000cff087e24 */ /* 0x003fe2000f8e00ff */
[----:B------:R-:W-:Y:S01]  /*0c20*/  UMOV UR36, URZ ;  /* 0x0000003f00247c82 */ /* 0x000fe20008000000 */
[----:B------:R-:W-:Y:S01]  /*0c30*/  IMAD.MOV.U32 R9, RZ, RZ, RZ ;  /* 0x000000ffff097224 */ /* 0x000fe200078e00ff */
[----:B------:R-:W-:Y:S01]  /*0c40*/  USHF.R.S32.HI UR7, URZ, 0x1f, UR6 ;  /* 0x0000001f3f077899 */ /* 0x000fe20008011406 */
[----:B------:R-:W-:Y:S01]  /*0c50*/  UMOV UR37, URZ ;  /* 0x0000003f00257c82 */ /* 0x000fe20008000000 */
[----:B------:R-:W-:Y:S02]  /*0c60*/  ULDC.64 UR8, c[0x0][0x650] ;  /* 0x0001940000087ab9 */ /* 0x000fe40000000a00 */
[----:B------:R-:W-:-:S04]  /*0c70*/  ULEA.HI UR7, UR7, UR6, URZ, 0x7 ;  /* 0x0000000607077291 */ /* 0x000fc8000f8f383f */
[----:B------:R-:W-:Y:S01]  /*0c80*/  USHF.R.S32.HI UR38, URZ, 0x7, UR7 ;  /* 0x000000073f267899 */ /* 0x000fe20008011407 */
[----:B--2---:R-:W-:-:S13]  /*0c90*/  ISETP.NE.AND P1, PT, R2, 0x1, PT ;  /* 0x000000010200780c */ /* 0x004fda0003f25270 */
[----:B------:R-:W0:Y:S01]  /*0ca0*/  @P1 LDC R19, c[0x0][0x10] ;  /* 0x00000400ff131b82 */ /* 0x000e220000000800 */
[----:B------:R-:W-:Y:S02]  /*0cb0*/  @P1 IMAD.MOV.U32 R7, RZ, RZ, RZ ;  /* 0x000000ffff071224 */ /* 0x000fe400078e00ff */
[----:B------:R-:W-:-:S05]  /*0cc0*/  @P1 IMAD.MOV.U32 R17, RZ, RZ, RZ ;  /* 0x000000ffff111224 */ /* 0x000fca00078e00ff */
[----:B------:R-:W1:Y:S01]  /*0cd0*/  @!P1 LDC R11, c[0x0][0xc] ;  /* 0x00000300ff0b9b82 */ /* 0x000e620000000800 */
[----:B------:R-:W-:Y:S01]  /*0ce0*/  ULDC UR4, c[0x0][0xc] ;  /* 0x0000030000047ab9 */ /* 0x000fe20000000800 */
[----:B------:R-:W-:Y:S02]  /*0cf0*/  ULDC UR5, c[0x0][0x10] ;  /* 0x0000040000057ab9 */ /* 0x000fe40000000800 */
[----:B------:R-:W-:-:S04]  /*0d00*/  UIMAD.WIDE.U32 UR4, UR4, UR5, URZ ;  /* 0x00000005040472a5 */ /* 0x000fc8000f8e003f */
[----:B------:R-:W2:Y:S01]  /*0d10*/  LDC R2, c[0x0][0x14] ;  /* 0x00000500ff027b82 */ /* 0x000ea20000000800 */
[----:B0-----:R-:W-:-:S04]  /*0d20*/  @P1 IMAD.WIDE.U32 R18, R19, UR12, R6 ;  /* 0x0000000c13121c25 */ /* 0x001fc8000f8e0006 */
[----:B------:R-:W-:Y:S02]  /*0d30*/  @P1 IMAD.IADD R17, R19, 0x1, R17 ;  /* 0x0000000113111824 */ /* 0x000fe400078e0211 */
[----:B-1----:R-:W-:-:S04]  /*0d40*/  @!P1 IMAD.WIDE.U32 R8, R6, R11, R8 ;  /* 0x0000000b06089225 */ /* 0x002fc800078e0008 */
[----:B------:R-:W-:Y:S02]  /*0d50*/  @!P1 IMAD.MOV.U32 R18, RZ, RZ, R8 ;  /* 0x000000ffff129224 */ /* 0x000fe400078e0008 */
[----:B------:R-:W-:Y:S02]  /*0d60*/  @!P1 IMAD.MOV.U32 R17, RZ, RZ, R9 ;  /* 0x000000ffff119224 */ /* 0x000fe400078e0009 */
[----:B--2---:R-:W-:-:S04]  /*0d70*/  IMAD.WIDE.U32 R12, R2, UR4, RZ ;  /* 0x00000004020c7c25 */ /* 0x004fc8000f8e00ff */
[----:B------:R-:W-:Y:S01]  /*0d80*/  IMAD R23, R2, UR5, RZ ;  /* 0x0000000502177c24 */ /* 0x000fe2000f8e02ff */
[----:B------:R0:W-:Y:S03]  /*0d90*/  STL.64 [R1], R12 ;  /* 0x0000000c01007387 */ /* 0x0001e60000100a00 */
[----:B------:R-:W-:Y:S01]  /*0da0*/  IMAD.IADD R23, R13, 0x1, R23 ;  /* 0x000000010d177824 */ /* 0x000fe200078e0217 */
[----:B------:R-:W-:Y:S06]  /*0db0*/  @P0 BRA `(.L_x_11) ;  /* 0x0000000000200947 */ /* 0x000fec0003800000 */
[----:B------:R-:W-:Y:S01]  /*0dc0*/  UISETP.GE.U32.AND UP0, UPT, UR38, 0x3, UPT ;  /* 0x000000032600788c */ /* 0x000fe2000bf06070 */
[----:B------:R-:W-:Y:S01]  /*0dd0*/  IADD3 R18, P0, R18, R12, RZ ;  /* 0x0000000c12127210 */ /* 0x000fe20007f1e0ff */
[----:B------:R-:W-:Y:S01]  /*0de0*/  UIMAD.WIDE.U32 UR4, UR38, -0x55555555, URZ ;  /* 0xaaaaaaab260478a5 */ /* 0x000fe2000f8e003f */
[----:B------:R-:W-:-:S03]  /*0df0*/  UMOV UR37, URZ ;  /* 0x0000003f00257c82 */ /* 0x000fc60008000000 */
[----:B------:R-:W-:Y:S01]  /*0e00*/  USHF.R.U32.HI UR4, URZ, 0x1, UR5 ;  /* 0x000000013f047899 */ /* 0x000fe20008011605 */
[----:B------:R-:W-:-:S03]  /*0e10*/  IMAD.X R17, R23, 0x1, R17, P0 ;  /* 0x0000000117117824 */ /* 0x000fc600000e0611 */
[----:B------:R-:W-:Y:S02]  /*0e20*/  UIMAD UR36, UR4, -0x3, UR38 ;  /* 0xfffffffd042478a4 */ /* 0x000fe4000f8e0226 */
[----:B------:R-:W-:-:S12]  /*0e30*/  @UP0 ULOP3.LUT UR37, UR4, 0x1, URZ, 0xc0, !UPT ;  /* 0x0000000104250892 */ /* 0x000fd8000f8ec03f */
.L_x_11:
[----:B------:R-:W-:Y:S01]  /*0e40*/  ISETP.GE.U32.AND P0, PT, R18, UR8, PT ;  /* 0x0000000812007c0c */ /* 0x000fe2000bf06070 */
[----:B------:R-:W-:Y:S01]  /*0e50*/  IMAD.MOV.U32 R19, RZ, RZ, -0x1 ;  /* 0xffffffffff137424 */ /* 0x000fe200078e00ff */
[----:B------:R-:W-:Y:S01]  /*0e60*/  PRMT R8, RZ, 0x7610, R8 ;  /* 0x00007610ff087816 */ /* 0x000fe20000000008 */
[----:B------:R-:W-:Y:S01]  /*0e70*/  IMAD.MOV.U32 R22, RZ, RZ, -0x1 ;  /* 0xffffffffff167424 */ /* 0x000fe200078e00ff */
[----:B------:R-:W-:Y:S01]  /*0e80*/  ISETP.GE.U32.AND.EX P0, PT, R17, UR9, PT, P0 ;  /* 0x0000000911007c0c */ /* 0x000fe2000bf06100 */
[----:B------:R-:W-:-:S12]  /*0e90*/  IMAD.MOV.U32 R2, RZ, RZ, -0x1 ;  /* 0xffffffffff027424 */ /* 0x000fd800078e00ff */
[----:B------:R-:W-:Y:S05]  /*0ea0*/  @P0 BRA `(.L_x_12) ;  /* 0x00000004002c0947 */ /* 0x000fea0003800000 */
[----:B------:R-:W1:Y:S01]  /*0eb0*/  LDC.64 R26, c[0x0][0x628] ;  /* 0x00018a00ff1a7b82 */ /* 0x000e620000000a00 */
[----:B------:R-:W-:Y:S02]  /*0ec0*/  IMAD.MOV.U32 R8, RZ, RZ, R18 ;  /* 0x000000ffff087224 */ /* 0x000fe400078e0012 */
[----:B------:R-:W-:-:S05]  /*0ed0*/  IMAD.MOV.U32 R9, RZ, RZ, R17 ;  /* 0x000000ffff097224 */ /* 0x000fca00078e0011 */
[----:B------:R-:W2:Y:S08]  /*0ee0*/  LDC R2, c[0x0][0x630] ;  /* 0x00018c00ff027b82 */ /* 0x000eb00000000800 */
[----:B------:R-:W3:Y:S01]  /*0ef0*/  LDC.64 R28, c[0x0][0x620] ;  /* 0x00018800ff1c7b82 */ /* 0x000ee20000000a00 */
[----:B-1----:R-:W-:-:S04]  /*0f00*/  ISETP.NE.U32.AND P0, PT, R26, RZ, PT ;  /* 0x000000ff1a00720c */ /* 0x002fc80003f05070 */
[----:B------:R-:W-:-:S13]  /*0f10*/  ISETP.NE.AND.EX P0, PT, R27, RZ, PT, P0 ;  /* 0x000000ff1b00720c */ /* 0x000fda0003f05300 */
[----:B--23--:R-:W-:Y:S05]  /*0f20*/  @!P0 BRA `(.L_x_13) ;  /* 0x0000000000288947 */ /* 0x00cfea0003800000 */
[----:B0-----:R-:W0:Y:S02]  /*0f30*/  LDC R13, c[0x0][0x634] ;  /* 0x00018d00ff0d7b82 */ /* 0x001e240000000800 */
[----:B0-----:R-:W-:-:S05]  /*0f40*/  IADD3 R13, P0, R18, R13, RZ ;  /* 0x0000000d120d7210 */ /* 0x001fca0007f1e0ff */
[----:B------:R-:W-:-:S04]  /*0f50*/  IMAD.X R15, RZ, RZ, R17, P0 ;  /* 0x000000ffff0f7224 */ /* 0x000fc800000e0611 */
[----:B------:R-:W-:-:S04]  /*0f60*/  IMAD.WIDE.U32 R8, R15, R26, RZ ;  /* 0x0000001a0f087225 */ /* 0x000fc800078e00ff */
[----:B------:R-:W-:-:S04]  /*0f70*/  IMAD.WIDE.U32 R10, P0, R13, R27, R8 ;  /* 0x0000001b0d0a7225 */ /* 0x000fc80007800008 */
[----:B------:R-:W-:-:S04]  /*0f80*/  IMAD.WIDE.U32 R8, R13, R26, RZ ;  /* 0x0000001a0d087225 */ /* 0x000fc800078e00ff */
[----:B------:R-:W-:Y:S01]  /*0f90*/  IMAD.X R13, RZ, RZ, RZ, P0 ;  /* 0x000000ffff0d7224 */ /* 0x000fe200000e06ff */
[----:B------:R-:W-:Y:S01]  /*0fa0*/  IADD3 RZ, P0, R9, R10, RZ ;  /* 0x0000000a09ff7210 */ /* 0x000fe20007f1e0ff */
[----:B------:R-:W-:-:S04]  /*0fb0*/  IMAD.MOV.U32 R12, RZ, RZ, R11 ;  /* 0x000000ffff0c7224 */ /* 0x000fc800078e000b */
[----:B------:R-:W-:-:S08]  /*0fc0*/  IMAD.WIDE.U32.X R8, R15, R27, R12, P0 ;  /* 0x0000001b0f087225 */ /* 0x000fd000000e040c */
.L_x_13:
[----:B------:R-:W1:Y:S01]  /*0fd0*/  LDC.64 R32, c[0x0][0x640] ;  /* 0x00019000ff207b82 */ /* 0x000e620000000a00 */
[-C--:B------:R-:W-:Y:S01]  /*0fe0*/  SHF.R.U64 R30, R8, R2.reuse, R9 ;  /* 0x00000002081e7219 */ /* 0x080fe20000001209 */
[----:B------:R-:W-:Y:S01]  /*0ff0*/  IMAD.MOV.U32 R19, RZ, RZ, R17 ;  /* 0x000000ffff137224 */ /* 0x000fe200078e0011 */
[----:B------:R-:W-:Y:S01]  /*1000*/  SHF.R.U32.HI R2, RZ, R2, R9 ;  /* 0x00000002ff027219 */ /* 0x000fe20000011609 */
[----:B------:R-:W-:Y:S01]  /*1010*/  IMAD.MOV.U32 R26, RZ, RZ, 0x1 ;  /* 0x00000001ff1a7424 */ /* 0x000fe200078e00ff */
[----:B------:R-:W-:-:S03]  /*1020*/  IADD3 R11, P0, RZ, -R30, RZ ;  /* 0x8000001eff0b7210 */ /* 0x000fc60007f1e0ff */
[----:B------:R-:W2:Y:S02]  /*1030*/  LDC R10, c[0x0][0x618] ;  /* 0x00018600ff0a7b82 */ /* 0x000ea40000000800 */
[----:B------:R-:W-:-:S04]  /*1040*/  IMAD.X R9, RZ, RZ, ~R2, P0 ;  /* 0x000000ffff097224 */ /* 0x000fc800000e0e02 */
[-C--:B------:R-:W-:Y:S02]  /*1050*/  IMAD R2, R9, R28.reuse, RZ ;  /* 0x0000001c09027224 */ /* 0x080fe400078e02ff */
[----:B0-----:R-:W0:Y:S01]  /*1060*/  LDC R13, c[0x0][0x608] ;  /* 0x00018200ff0d7b82 */ /* 0x001e220000000800 */
[----:B------:R-:W-:-:S04]  /*1070*/  IMAD.WIDE.U32 R8, R11, R28, R18 ;  /* 0x0000001c0b087225 */ /* 0x000fc800078e0012 */
[----:B------:R-:W-:Y:S02]  /*1080*/  IMAD R11, R11, R29, R2 ;  /* 0x0000001d0b0b7224 */ /* 0x000fe400078e0202 */
[----:B------:R-:W-:Y:S01]  /*1090*/  IMAD.MOV.U32 R2, RZ, RZ, -0x1 ;  /* 0xffffffffff027424 */ /* 0x000fe200078e00ff */
[----:B------:R-:W3:Y:S01]  /*10a0*/  LDC R31, c[0x0][0x658] ;  /* 0x00019600ff1f7b82 */ /* 0x000ee20000000800 */
[----:B------:R-:W-:Y:S01]  /*10b0*/  IMAD.IADD R9, R9, 0x1, R11 ;  /* 0x0000000109097824 */ /* 0x000fe200078e020b */
[----:B-1----:R-:W-:-:S04]  /*10c0*/  ISETP.NE.U32.AND P0, PT, R32, RZ, PT ;  /* 0x000000ff2000720c */ /* 0x002fc80003f05070 */
[----:B------:R-:W-:Y:S02]  /*10d0*/  ISETP.NE.AND.EX P0, PT, R33, RZ, PT, P0 ;  /* 0x000000ff2100720c */ /* 0x000fe40003f05300 */
[----:B------:R-:W1:Y:S01]  /*10e0*/  LDC R29, c[0x0][0x600] ;  /* 0x00018000ff1d7b82 */ /* 0x000e620000000800 */
[-CC-:B--2---:R-:W-:Y:S02]  /*10f0*/  SHF.R.U64 R27, R8, R10.reuse, R9.reuse ;  /* 0x0000000a081b7219 */ /* 0x184fe40000001209 */
[----:B------:R-:W-:-:S05]  /*1100*/  SHF.R.U32.HI R8, RZ, R10, R9 ;  /* 0x0000000aff087219 */ /* 0x000fca0000011609 */
[----:B------:R-:W2:Y:S01]  /*1110*/  LDC R22, c[0x0][0x648] ;  /* 0x00019200ff167b82 */ /* 0x000ea20000000800 */
[-CC-:B0-----:R-:W-:Y:S02]  /*1120*/  SHF.R.U64 R34, R27, R13.reuse, R8.reuse ;  /* 0x0000000d1b227219 */ /* 0x181fe40000001208 */
[----:B------:R-:W-:-:S05]  /*1130*/  SHF.R.U32.HI R8, RZ, R13, R8 ;  /* 0x0000000dff087219 */ /* 0x000fca0000011608 */
[----:B------:R-:W0:Y:S01]  /*1140*/  LDC R24, c[0x0][0x638] ;  /* 0x00018e00ff187b82 */ /* 0x000e220000000800 */
[-CC-:B---3--:R-:W-:Y:S02]  /*1150*/  SHF.R.U64 R36, R34, R31.reuse, R8.reuse ;  /* 0x0000001f22247219 */ /* 0x188fe40000001208 */
[-C--:B------:R-:W-:Y:S02]  /*1160*/  SHF.L.U32 R2, R2, R31.reuse, RZ ;  /* 0x0000001f02027219 */ /* 0x080fe400000006ff */
[----:B------:R-:W-:Y:S01]  /*1170*/  SHF.R.U32.HI R9, RZ, R31, R8 ;  /* 0x0000001fff097219 */ /* 0x000fe20000011608 */
[----:B------:R-:W-:Y:S01]  /*1180*/  IMAD.MOV.U32 R8, RZ, RZ, R36 ;  /* 0x000000ffff087224 */ /* 0x000fe200078e0024 */
[----:B------:R-:W-:Y:S01]  /*1190*/  LOP3.LUT R15, RZ, R2, RZ, 0x33, !PT ;  /* 0x00000002ff0f7212 */ /* 0x000fe200078e33ff */
[----:B------:R-:W3:Y:S01]  /*11a0*/  LDC R28, c[0x0][0x610] ;  /* 0x00018400ff1c7b82 */ /* 0x000ee20000000800 */
[----:B------:R-:W-:Y:S05]  /*11b0*/  @!P0 BRA `(.L_x_14) ;  /* 0x0000000000288947 */ /* 0x000fea0003800000 */
[----:B------:R-:W4:Y:S02]  /*11c0*/  LDC R13, c[0x0][0x64c] ;  /* 0x00019300ff0d7b82 */ /* 0x000f240000000800 */
[----:B----4-:R-:W-:-:S05]  /*11d0*/  IADD3 R13, P0, R36, R13, RZ ;  /* 0x0000000d240d7210 */ /* 0x010fca0007f1e0ff */
        /* <DEDUP_REMOVED lines=8> */
.L_x_14:
[----:B--2---:R-:W-:Y:S01]  /*1260*/  SHF.R.U64 R7, R8, R22, R9 ;  /* 0x0000001608077219 */ /* 0x004fe20000001209 */
[----:B-1----:R-:W-:Y:S01]  /*1270*/  VIADD R8, R29, 0xffffffff ;  /* 0xffffffff1d087836 */ /* 0x002fe20000000000 */
[----:B------:R-:W-:Y:S01]  /*1280*/  SHF.L.U32 R2, R26, R31, RZ ;  /* 0x0000001f1a027219 */ /* 0x000fe200000006ff */
[----:B------:R-:W-:Y:S01]  /*1290*/  @P1 IMAD R21, R25, R20, R6 ;  /* 0x0000001419151224 */ /* 0x000fe200078e0206 */
[----:B------:R-:W-:Y:S01]  /*12a0*/  LOP3.LUT R15, R34, R15, RZ, 0xc0, !PT ;  /* 0x0000000f220f7212 */ /* 0x000fe200078ec0ff */
[----:B------:R-:W-:Y:S01]  /*12b0*/  IMAD.MOV R9, RZ, RZ, -R7 ;  /* 0x000000ffff097224 */ /* 0x000fe200078e0a07 */
[----:B------:R-:W-:-:S03]  /*12c0*/  LOP3.LUT R8, R27, R8, RZ, 0xc0, !PT ;  /* 0x000000081b087212 */ /* 0x000fc600078ec0ff */
[----:B------:R-:W-:Y:S02]  /*12d0*/  IMAD R6, R2, R7, R15 ;  /* 0x0000000702067224 */ /* 0x000fe400078e020f */
[----:B0-----:R-:W-:Y:S02]  /*12e0*/  IMAD R2, R9, R24, R36 ;  /* 0x0000001809027224 */ /* 0x001fe400078e0224 */
[----:B---3--:R-:W-:Y:S02]  /*12f0*/  IMAD R19, R6, R28, R21 ;  /* 0x0000001c06137224 */ /* 0x008fe400078e0215 */
[----:B------:R-:W-:Y:S02]  /*1300*/  IMAD R2, R2, R29, R8 ;  /* 0x0000001d02027224 */ /* 0x000fe400078e0208 */
[----:B------:R-:W-:-:S03]  /*1310*/  IMAD.MOV.U32 R6, RZ, RZ, 0x1 ;  /* 0x00000001ff067424 */ /* 0x000fc600078e00ff */
[----:B------:R-:W-:Y:S02]  /*1320*/  SEL R22, R2, R19, !P1 ;  /* 0x0000001302167207 */ /* 0x000fe40004800000 */
[----:B------:R-:W-:Y:S01]  /*1330*/  SEL R19, R19, R2, !P1 ;  /* 0x0000000213137207 */ /* 0x000fe20004800000 */
[----:B------:R-:W-:Y:S01]  /*1340*/  IMAD.MOV.U32 R2, RZ, RZ, R30 ;  /* 0x000000ffff027224 */ /* 0x000fe200078e001e */
[----:B------:R-:W-:-:S07]  /*1350*/  PRMT R8, R6, 0x7610, R8 ;  /* 0x0000761006087816 */ /* 0x000fce0000000008 */
.L_x_12:
[----:B------:R-:W-:Y:S05]  /*1360*/  @!P2 BRA `(.L_x_15) ;  /* 0x00000000000ca947 */ /* 0x000fea0003800000 */
[----:B------:R-:W-:Y:S01]  /*1370*/  UCGABAR_WAIT ;  /* 0x0000000000007dc7 */ /* 0x000fe20008000000 */
[----:B------:R-:W-:Y:S01]  /*1380*/  CCTL.IVALL ;  /* 0x00000000ff00798f */ /* 0x000fe20002000000 */
[----:B------:R-:W-:Y:S05]  /*1390*/  BRA `(.L_x_16) ;  /* 0x0000000000047947 */ /* 0x000fea0003800000 */
.L_x_15:
[----:B------:R-:W-:Y:S06]  /*13a0*/  BAR.SYNC.DEFER_BLOCKING 0x0 ;  /* 0x0000000000007b1d */ /* 0x000fec0000010000 */
.L_x_16:
[----:B------:R-:W-:Y:S05]  /*13b0*/  @!P4 BRA `(.L_x_17) ;  /* 0x000000b0003cc947 */ /* 0x000fea0003800000 */
[----:B------:R-:W-:-:S13]  /*13c0*/  ISETP.GT.U32.AND P0, PT, R35, 0x1, PT ;  /* 0x000000012300780c */ /* 0x000fda0003f04070 */
[----:B------:R-:W-:Y:S05]  /*13d0*/  @P0 EXIT ;  /* 0x000000000000094d */ /* 0x000fea0003800000 */
.L_x_18:
[----:B------:R-:W-:-:S08]  /*13e0*/  NOP ;  /* 0x0000000000007918 */ /* 0x000fd00000000000 */
[----:B------:R-:W1:Y:S02]  /*13f0*/  USETMAXREG.TRY_ALLOC.CTAPOOL UP0, 0xe8 ;  /* 0x000000e8000079c8 */ /* 0x000e640008000600 */
[----:B-1----:R-:W-:-:S13]  /*1400*/  PLOP3.LUT P0, PT, PT, PT, UP0, 0x80, 0x0 ;  /* 0x000000000000781c */ /* 0x002fda0003f0f008 */
[----:B------:R-:W-:Y:S05]  /*1410*/  @!P0 BRA `(.L_x_18) ;  /* 0xfffffffc00f08947 */ /* 0x000fea000383ffff */
[----:B------:R-:W-:-:S13]  /*1420*/  LOP3.LUT P0, RZ, R8, 0xff, RZ, 0xc0, !PT ;  /* 0x000000ff08ff7812 */ /* 0x000fda000780c0ff */
[----:B------:R-:W-:Y:S05]  /*1430*/  @!P0 EXIT ;  /* 0x000000000000894d */ /* 0x000fea0003800000 */
[----:B------:R-:W1:Y:S01]  /*1440*/  S2UR UR4, SR_CgaCtaId ;  /* 0x00000000000479c3 */ /* 0x000e620000008800 */
[----:B------:R-:W-:Y:S01]  /*1450*/  VIADD R14, R14, 0xffffffff ;  /* 0xffffffff0e0e7836 */ /* 0x000fe20000000000 */
[CC--:B------:R-:W-:Y:S01]  /*1460*/  LEA.HI R4, R0.reuse, R3.reuse, RZ, 0x2 ;  /* 0x0000000300047211 */ /* 0x0c0fe200078f10ff */
[----:B------:R-:W-:Y:S01]  /*1470*/  UMOV UR40, 0x400 ;  /* 0x0000040000287882 */ /* 0x000fe20000000000 */
[----:B------:R-:W-:Y:S01]  /*1480*/  LEA.HI R0, R0, R3, RZ, 0x5 ;  /* 0x0000000300007211 */ /* 0x000fe200078f28ff */
[----:B------:R-:W-:Y:S01]  /*1490*/  UISETP.LT.AND UP0, UPT, UR38, 0x1, UPT ;  /* 0x000000012600788c */ /* 0x000fe2000bf01270 */
[----:B------:R-:W-:Y:S01]  /*14a0*/  R2UR UR41, R14 ;  /* 0x000000000e2972ca */ /* 0x000fe200000e0000 */
[----:B------:R-:W-:Y:S01]  /*14b0*/  USHF.L.U32 UR39, UR38, 0x1, URZ ;  /* 0x0000000126277899 */ /* 0x000fe2000800063f */
[--C-:B------:R-:W-:Y:S01]  /*14c0*/  SHF.R.S32.HI R140, RZ, 0x2, R4.reuse ;  /* 0x00000002ff8c7819 */ /* 0x100fe20000011404 */
[----:B------:R-:W-:Y:S01]  /*14d0*/  USEL UR43, UR38, 0x1, UP0 ;  /* 0x00000001262b7887 */ /* 0x000fe20008000000 */
[----:B------:R-:W-:-:S02]  /*14e0*/  SHF.R.S32.HI R5, RZ, 0x1f, R4 ;  /* 0x0000001fff057819 */ /* 0x000fc40000011404 */
[----:B------:R-:W-:Y:S01]  /*14f0*/  LOP3.LUT R142, R4, 0xfffffffc, RZ, 0xc0, !PT ;  /* 0xfffffffc048e7812 */ /* 0x000fe200078ec0ff */
[----:B------:R-:W-:Y:S01]  /*1500*/  UIADD3 UR43, -UR43, UR38, URZ ;  /* 0x000000262b2b7290 */ /* 0x000fe2000fffe13f */
[----:B------:R-:W-:Y:S02]  /*1510*/  LEA.HI R5, R5, R140, RZ, 0x3 ;  /* 0x0000008c05057211 */ /* 0x000fe400078f18ff */
[----:B------:R-:W-:Y:S01]  /*1520*/  ISETP.NE.AND P0, PT, R14, RZ, PT ;  /* 0x000000ff0e00720c */ /* 0x000fe20003f05270 */
[----:B------:R-:W-:Y:S01]  /*1530*/  IMAD.IADD R142, R3, 0x1, -R142 ;  /* 0x00000001038e7824 */ /* 0x000fe200078e0a8e */
[----:B------:R-:W-:Y:S01]  /*1540*/  LOP3.LUT R5, R5, 0xfffffff8, RZ, 0xc0, !PT ;  /* 0xfffffff805057812 */ /* 0x000fe200078ec0ff */
[----:B------:R-:W-:Y:S01]  /*1550*/  USHF.L.U32 UR41, UR41, 0x3, URZ ;  /* 0x0000000329297899 */ /* 0x000fe2000800063f */
[----:B------:R-:W-:Y:S02]  /*1560*/  LOP3.LUT R148, R16, 0x1, RZ, 0xfc, !PT ;  /* 0x0000000110947812 */ /* 0x000fe400078efcff */
[----:B------:R-:W-:Y:S01]  /*1570*/  SEL R149, RZ, 0x1, P0 ;  /* 0x00000001ff957807 */ /* 0x000fe20000000000 */
[----:B------:R-:W-:Y:S01]  /*1580*/  IMAD.IADD R140, R140, 0x1, -R5 ;  /* 0x000000018c8c7824 */ /* 0x000fe200078e0a05 */
[----:B-1----:R-:W-:Y:S01]  /*1590*/  ULEA UR40, UR4, UR40, 0x18 ;  /* 0x0000002804287291 */ /* 0x002fe2000f8ec03f */
[----:B------:R-:W-:Y:S01]  /*15a0*/  SHF.R.S32.HI R5, RZ, 0x5, R0 ;  /* 0x00000005ff057819 */ /* 0x000fe20000011400 */
[----:B------:R-:W-:Y:S01]  /*15b0*/  IMAD.U32 R144, RZ, RZ, UR41 ;  /* 0x00000029ff907e24 */ /* 0x000fe2000f8e00ff */
[----:B------:R-:W-:Y:S01]  /*15c0*/  ULDC UR4, c[0x0][0x284] ;  /* 0x0000a10000047ab9 */ /* 0x000fe20000000800 */
[----:B------:R-:W-:Y:S01]  /*15d0*/  UIADD3 UR42, UR40, 0x40, URZ ;  /* 0x00000040282a7890 */ /* 0x000fe2000fffe03f */
[--C-:B------:R-:W-:Y:S01]  /*15e0*/  SHF.R.S32.HI R141, RZ, 0x1f, R140.reuse ;  /* 0x0000001fff8d7819 */ /* 0x100fe2000001148c */
[----:B------:R-:W-:Y:S01]  /*15f0*/  IMAD R147, R5, -0x10, -R140 ;  /* 0xfffffff005937824 */ /* 0x000fe200078e0a8c */
[----:B------:R-:W-:-:S02]  /*1600*/  LOP3.LUT R146, R144, 0x8, RZ, 0xc0, !PT ;  /* 0x0000000890927812 */ /* 0x000fc400078ec0ff */
[----:B------:R-:W-:Y:S01]  /*1610*/  LOP3.LUT R144, R144, 0x8, RZ, 0xc, !PT ;  /* 0x0000000890907812 */ /* 0x000fe200078e0cff */
[----:B------:R-:W-:Y:S01]  /*1620*/  IMAD.U32 R143, RZ, RZ, UR42 ;  /* 0x0000002aff8f7e24 */ /* 0x000fe2000f8e00ff */
[----:B------:R-:W-:Y:S01]  /*1630*/  LOP3.LUT R146, R146, 0x18, RZ, 0x3c, !PT ;  /* 0x0000001892927812 */ /* 0x000fe200078e3cff */
[----:B------:R-:W-:-:S04]  /*1640*/  IMAD.WIDE R140, R5, 0x10, R140 ;  /* 0x00000010058c7825 */ /* 0x000fc800078e028c */
[----:B------:R-:W-:Y:S02]  /*1650*/  VIADD R145, R143, UR41 ;  /* 0x000000298f917c36 */ /* 0x000fe40008000000 */
[----:B------:R-:W-:-:S07]  /*1660*/  VIADD R147, R147, UR4 ;  /* 0x0000000493937c36 */ /* 0x000fce0008000000 */
.L_x_262:
[----:B------:R-:W-:Y:S01]  /*1670*/  SHF.L.U32 R0, R149, 0x1f, RZ ;  /* 0x0000001f95007819 */ /* 0x000fe200000006ff */
[----:B------:R-:W-:Y:S02]  /*1680*/  ULDC UR4, c[0x0][0x28c] ;  /* 0x0000a30000047ab9 */ /* 0x000fe40000000800 */
[----:B------:R-:W-:Y:S01]  /*1690*/  ISETP.LT.AND P1, PT, RZ, UR4, PT ;  /* 0x00000004ff007c0c */ /* 0x000fe2000bf21270 */
[----:B------:R-:W1:Y:S02]  /*16a0*/  SYNCS.PHASECHK.TRANS64.TRYWAIT P0, [R143+UR41], R0 ;  /* 0x000000008f0075a7 */ /* 0x000e640008000169 */
[----:B-1-3--:R-:W-:Y:S10]  /*16b0*/  @!P0 BRA `(.L_x_19) ;  /* 0x000000bc00988947 */ /* 0x00aff40003800000 */
.L_x_283:
[----:B------:R-:W-:Y:S05]  /*16c0*/  @P1 BRA `(.L_x_20) ;  /* 0x0000000000401947 */ /* 0x000fea0003800000 */
[----:B-1----:R-:W-:Y:S01]  /*16d0*/  MOV R0, 0x0 ;  /* 0x0000000000007802 */ /* 0x002fe20000000f00 */
[----:B------:R-:W-:Y:S01]  /*16e0*/  ULDC.64 UR4, c[0x4][0x68] ;  /* 0x01001a0000047ab9 */ /* 0x000fe20000000a00 */
[----:B------:R-:W-:Y:S01]  /*16f0*/  ULDC.64 UR6, c[0x4][0x8] ;  /* 0x0100020000067ab9 */ /* 0x000fe20000000a00 */
[----:B------:R-:W-:Y:S01]  /*1700*/  IMAD.U32 R4, RZ, RZ, UR4 ;  /* 0x00000004ff047e24 */ /* 0x000fe2000f8e00ff */
[----:B------:R1:W2:Y:S01]  /*1710*/  LDC.64 R14, c[0x4][R0] ;  /* 0x01000000000e7b82 */ /* 0x0002a20000000a00 */
[----:B------:R-:W-:Y:S01]  /*1720*/  IMAD.U32 R5, RZ, RZ, UR5 ;  /* 0x00000005ff057e24 */ /* 0x000fe2000f8e00ff */
[----:B------:R-:W-:Y:S01]  /*1730*/  ULDC.64 UR4, c[0x4][0x70] ;  /* 0x01001c0000047ab9 */ /* 0x000fe20000000a00 */
[----:B------:R-:W-:Y:S02]  /*1740*/  IMAD.U32 R10, RZ, RZ, UR6 ;  /* 0x00000006ff0a7e24 */ /* 0x000fe4000f8e00ff */
[----:B------:R-:W-:Y:S02]  /*1750*/  IMAD.U32 R6, RZ, RZ, UR4 ;  /* 0x00000004ff067e24 */ /* 0x000fe4000f8e00ff */
[----:B------:R-:W-:-:S02]  /*1760*/  IMAD.U32 R7, RZ, RZ, UR5 ;  /* 0x00000005ff077e24 */ /* 0x000fc4000f8e00ff */
[----:B------:R-:W-:Y:S02]  /*1770*/  IMAD.U32 R11, RZ, RZ, UR7 ;  /* 0x00000007ff0b7e24 */ /* 0x000fe4000f8e00ff */
[----:B------:R-:W-:Y:S02]  /*1780*/  IMAD.MOV.U32 R8, RZ, RZ, 0x1e1 ;  /* 0x000001e1ff087424 */ /* 0x000fe400078e00ff */
[----:B0-----:R-:W-:Y:S02]  /*1790*/  IMAD.MOV.U32 R12, RZ, RZ, 0x1 ;  /* 0x00000001ff0c7424 */ /* 0x001fe400078e00ff */
[----:B-1----:R-:W-:-:S07]  /*17a0*/  IMAD.MOV.U32 R13, RZ, RZ, RZ ;  /* 0x000000ffff0d7224 */ /* 0x002fce00078e00ff */
[----:B------:R-:W-:-:S07]  /*17b0*/  LEPC R20, `(.L_x_20) ;  /* 0x000000001014794e */ /* 0x000fce0000000000 */
[----:B--2--5:R-:W-:Y:S05]  /*17c0*/  CALL.ABS.NOINC R14 ;  /* 0x000000000e007343 */ /* 0x024fea0003c00000 */
.L_x_20:
[----:B------:R-:W-:-:S13]  /*17d0*/  ISETP.NE.AND P0, PT, R148, 0x3, PT ;  /* 0x000000039400780c */ /* 0x000fda0003f05270 */
[----:B------:R-:W-:Y:S05]  /*17e0*/  @!P0 BRA `(.L_x_21) ;  /* 0x0000000000048947 */ /* 0x000fea0003800000 */
[----:B------:R-:W-:Y:S01]  /*17f0*/  BPT.TRAP 0x1 ;  /* 0x000000040000795c */ /* 0x000fe20000300000 */
.L_x_21:
[----:B------:R-:W-:Y:S02]  /*1800*/  IMAD.U32 R3, RZ, RZ, UR36 ;  /* 0x00000024ff037e24 */ /* 0x000fe4000f8e00ff */
[----:B-1----:R-:W-:-:S03]  /*1810*/  IMAD.U32 R0, RZ, RZ, UR37 ;  /* 0x00000025ff007e24 */ /* 0x002fc6000f8e00ff */
[----:B------:R-:W-:Y:S02]  /*1820*/  LEA R3, R3, UR40, 0x3 ;  /* 0x0000002803037c11 */ /* 0x000fe4000f8e18ff */
[----:B------:R-:W-:-:S04]  /*1830*/  SHF.L.U32 R0, R0, 0x1f, RZ ;  /* 0x0000001f00007819 */ /* 0x000fc800000006ff */
[----:B------:R1:W2:Y:S01]  /*1840*/  SYNCS.PHASECHK.TRANS64.TRYWAIT P1, [R3+URZ], R0 ;  /* 0x00000000030075a7 */ /* 0x0002a2000802017f */
[----:B------:R-:W-:Y:S05]  /*1850*/  @!P0 BRA `(.L_x_22) ;  /* 0x0000000000048947 */ /* 0x000fea0003800000 */
[----:B------:R-:W-:Y:S01]  /*1860*/  BPT.TRAP 0x1 ;  /* 0x000000040000795c */ /* 0x000fe20000300000 */
.L_x_22:
[----:B------:R-:W-:-:S05]  /*1870*/  IMAD.U32 R4, RZ, RZ, UR43 ;  /* 0x0000002bff047e24 */ /* 0x000fca000f8e00ff */
[----:B------:R-:W-:Y:S01]  /*1880*/  ISETP.GE.AND P2, PT, R4, 0x1, PT ;  /* 0x000000010400780c */ /* 0x000fe20003f46270 */
[----:B--2---:R-:W-:-:S12]  /*1890*/  @P1 BRA `(.L_x_23) ;  /* 0x0000000000081947 */ /* 0x004fd80003800000 */
[----:B------:R-:W2:Y:S02]  /*18a0*/  SYNCS.PHASECHK.TRANS64.TRYWAIT P1, [R3+URZ], R0 ;  /* 0x00000000030075a7 */ /* 0x000ea4000802017f */
[----:B--2---:R-:W-:Y:S05]  /*18b0*/  @!P1 BRA `(.L_x_24) ;  /* 0x000000bc002c9947 */ /* 0x004fea0003800000 */
.L_x_23:
[----:B------:R-:W-:Y:S05]  /*18c0*/  WARPSYNC.ALL ;  /* 0x0000000000007948 */ /* 0x000fea0003800000 */
[----:B------:R-:W-:Y:S01]  /*18d0*/  UIADD3 UR5, UR40, 0x100, URZ ;  /* 0x0000010028057890 */ /* 0x000fe2000fffe03f */
[----:B------:R-:W-:Y:S01]  /*18e0*/  WARPGROUP.ARRIVE ;  /* 0x00000000000079c5 */ /* 0x000fe20000000000 */
[----:B------:R-:W-:Y:S02]  /*18f0*/  UIADD3 UR4, UR40, 0xc100, URZ ;  /* 0x0000c10028047890 */ /* 0x000fe4000fffe03f */
[----:B------:R-:W-:Y:S02]  /*1900*/  USHF.R.U32.HI UR5, URZ, 0x4, UR5 ;  /* 0x000000043f057899 */ /* 0x000fe40008011605 */
[----:B------:R-:W-:-:S02]  /*1910*/  USHF.R.U32.HI UR4, URZ, 0x4, UR4 ;  /* 0x000000043f047899 */ /* 0x000fc40008011604 */
[----:B------:R-:W-:Y:S02]  /*1920*/  ULOP3.LUT UR5, UR5, 0x3fff, URZ, 0xc0, !UPT ;  /* 0x00003fff05057892 */ /* 0x000fe4000f8ec03f */
[----:B------:R-:W-:Y:S02]  /*1930*/  ULOP3.LUT UR4, UR4, 0x3fff, URZ, 0xc0, !UPT ;  /* 0x00003fff04047892 */ /* 0x000fe4000f8ec03f */
[----:B------:R-:W-:Y:S02]  /*1940*/  ULOP3.LUT UR8, UR5, 0x10000, URZ, 0xfc, !UPT ;  /* 0x0001000005087892 */ /* 0x000fe4000f8efc3f */
[----:B------:R-:W-:Y:S02]  /*1950*/  ULOP3.LUT UR9, UR4, 0x10000, URZ, 0xfc, !UPT ;  /* 0x0001000004097892 */ /* 0x000fe4000f8efc3f */
[----:B------:R-:W-:Y:S02]  /*1960*/  ULEA UR6, UR36, UR8, 0xa ;  /* 0x0000000824067291 */ /* 0x000fe4000f8e503f */
[----:B------:R-:W-:Y:S01]  /*1970*/  UIMAD UR4, UR36, 0xe00, UR9 ;  /* 0x00000e00240478a4 */ /* 0x000fe2000f8e0209 */
[----:B------:R-:W-:Y:S01]  /*1980*/  UMOV UR13, 0x40000040 ;  /* 0x40000040000d7882 */ /* 0x000fe20000000000 */
[----:B------:R-:W-:-:S02]  /*1990*/  UMOV UR15, 0x40000040 ;  /* 0x40000040000f7882 */ /* 0x000fc40000000000 */
[----:B------:R-:W-:Y:S01]  /*19a0*/  UIADD3 UR5, UR4, 0x100, URZ ;  /* 0x0000010004057890 */ /* 0x000fe2000fffe03f */
[----:B------:R-:W-:Y:S02]  /*19b0*/  UMOV UR12, UR6 ;  /* 0x00000006000c7c82 */ /* 0x000fe40008000000 */
[----:B------:R-:W-:Y:S01]  /*19c0*/  UMOV UR14, UR4 ;  /* 0x00000004000e7c82 */ /* 0x000fe20008000000 */
[----:B------:R-:W-:Y:S01]  /*19d0*/  UIADD3 UR7, UR4, 0x200, URZ ;  /* 0x0000020004077890 */ /* 0x000fe2000fffe03f */
[----:B------:R-:W-:Y:S01]  /*19e0*/  HGMMA.64x32x16.F32.BF16 R120, gdesc[UR12], RZ, !UPT, gsb0 ;  /* 0x006000000c7879f0 */ /* 0x000fe2000c0018ff */
[----:B------:R-:W-:Y:S01]  /*19f0*/  UMOV UR15, 0x40000040 ;  /* 0x40000040000f7882 */ /* 0x000fe20000000000 */
[----:B------:R-:W-:Y:S01]  /*1a00*/  UMOV UR14, UR5 ;  /* 0x00000005000e7c82 */ /* 0x000fe20008000000 */
[----:B------:R-:W-:Y:S02]  /*1a10*/  UIADD3 UR10, UR4, 0x300, URZ ;  /* 0x00000300040a7890 */ /* 0x000fe4000fffe03f */
[----:B------:R-:W-:Y:S01]  /*1a20*/  UIADD3 UR5, UR4, 0x400, URZ ;  /* 0x0000040004057890 */ /* 0x000fe2000fffe03f */
[----:B------:R-:W-:-:S02]  /*1a30*/  WARPGROUP.DEPBAR.LE gsb0, 0x0 ;  /* 0x00008000000079c5 */ /* 0x000fc40000010000 */
[----:B------:R-:W-:-:S06]  /*1a40*/  WARPGROUP.ARRIVE ;  /* 0x00000000000079c5 */ /* 0x000fcc0000000000 */
[----:B------:R-:W-:Y:S01]  /*1a50*/  HGMMA.64x32x16.F32.BF16 R104, gdesc[UR12], RZ, !UPT, gsb0 ;  /* 0x006000000c6879f0 */ /* 0x000fe2000c0018ff */
[----:B------:R-:W-:Y:S01]  /*1a60*/  UMOV UR14, UR7 ;  /* 0x00000007000e7c82 */ /* 0x000fe20008000000 */
[----:B------:R-:W-:Y:S01]  /*1a70*/  UMOV UR15, 0x40000040 ;  /* 0x40000040000f7882 */ /* 0x000fe20000000000 */
[----:B------:R-:W-:Y:S01]  /*1a80*/  UIADD3 UR7, UR4, 0x500, URZ ;  /* 0x0000050004077890 */ /* 0x000fe2000fffe03f */
[----:B------:R-:W-:Y:S02]  /*1a90*/  WARPGROUP.DEPBAR.LE gsb0, 0x0 ;  /* 0x00008000000079c5 */ /* 0x000fe40000010000 */
        /* <DEDUP_REMOVED lines=26> */
[----:B------:R-:W-:Y:S02]  /*1c40*/  UIADD3 UR12, UR6, 0x2, URZ ;  /* 0x00000002060c7890 */ /* 0x000fe4000fffe03f */
[----:B------:R-:W-:Y:S01]  /*1c50*/  UIADD3 UR14, UR4, 0x2, URZ ;  /* 0x00000002040e7890 */ /* 0x000fe2000fffe03f */
[----:B------:R-:W-:Y:S01]  /*1c60*/  UMOV UR13, 0x40000040 ;  /* 0x40000040000d7882 */ /* 0x000fe20000000000 */
[----:B------:R-:W-:Y:S01]  /*1c70*/  UMOV UR15, 0x40000040 ;  /* 0x40000040000f7882 */ /* 0x000fe20000000000 */
[----:B------:R-:W-:Y:S02]  /*1c80*/  WARPGROUP.DEPBAR.LE gsb0, 0x0 ;  /* 0x00008000000079c5 */ /* 0x000fe40000010000 */
[----:B------:R-:W-:-:S06]  /*1c90*/  WARPGROUP.ARRIVE ;  /* 0x00000000000079c5 */ /* 0x000fcc0000000000 */
[----:B------:R-:W-:Y:S01]  /*1ca0*/  HGMMA.64x32x16.F32.BF16 R120, gdesc[UR12], R120, gsb0 ;  /* 0x006000000c7879f0 */ /* 0x000fe20008001878 */
[----:B------:R-:W-:Y:S01]  /*1cb0*/  UMOV UR14, UR5 ;  /* 0x00000005000e7c82 */ /* 0x000fe20008000000 */
[----:B------:R-:W-:Y:S01]  /*1cc0*/  UMOV UR15, 0x40000040 ;  /* 0x40000040000f7882 */ /* 0x000fe20000000000 */
[----:B------:R-:W-:Y:S01]  /*1cd0*/  UIADD3 UR5, UR4, 0x402, URZ ;  /* 0x0000040204057890 */ /* 0x000fe2000fffe03f */
        /* <DEDUP_REMOVED lines=244> */
[----:B------:R-:W-:Y:S02]  /*2c20*/  WARPGROUP.DEPBAR.LE gsb0, 0x0 ;  /* 0x00008000000079c5 */ /* 0x000fe40000010000 */
[----:B------:R-:W-:-:S06]  /*2c30*/  WARPGROUP.ARRIVE ;  /* 0x00000000000079c5 */ /* 0x000fcc0000000000 */
[----:B------:R-:W-:Y:S01]  /*2c40*/  HGMMA.64x32x16.F32.BF16 R24, gdesc[UR12], R24, gsb0 ;  /* 0x006000000c1879f0 */ /* 0x000fe20008001818 */
[----:B------:R-:W-:Y:S02]  /*2c50*/  UIADD3 UR12, UR6, 0x206, URZ ;  /* 0x00000206060c7890 */ /* 0x000fe4000fffe03f */
[----:B------:R-:W-:Y:S01]  /*2c60*/  UIADD3 UR14, UR4, 0x706, URZ ;  /* 0x00000706040e7890 */ /* 0x000fe2000fffe03f */
[----:B------:R-:W-:Y:S01]  /*2c70*/  UMOV UR13, 0x40000040 ;  /* 0x40000040000d7882 */ /* 0x000fe20000000000 */
        /* <DEDUP_REMOVED lines=13> */
[----:B------:R-:W-:Y:S02]  /*2d50*/  UIADD3 UR6, UR4, 0xc06, URZ ;  /* 0x00000c0604067890 */ /* 0x000fe4000fffe03f */
        /* <DEDUP_REMOVED lines=23> */
[----:B------:R-:W-:Y:S03]  /*2ed0*/  HGMMA.64x32x16.F32.BF16 R24, gdesc[UR12], R24, gsb0 ;  /* 0x006000000c1879f0 */ /* 0x000fe60008001818 */
[----:B------:R-:W-:Y:S02]  /*2ee0*/  WARPGROUP.DEPBAR.LE gsb0, 0x0 ;  /* 0x00008000000079c5 */ /* 0x000fe40000010000 */
[----:B------:R-:W-:Y:S05]  /*2ef0*/  @!P2 BRA `(.L_x_25) ;  /* 0x000000180004a947 */ /* 0x000fea0003800000 */
[----:B------:R-:W-:Y:S01]  /*2f00*/  UIADD3 UR10, UR36, 0x1, URZ ;  /* 0x00000001240a7890 */ /* 0x000fe2000fffe03f */
[----:B-12---:R-:W-:Y:S02]  /*2f10*/  IMAD.U32 R0, RZ, RZ, UR43 ;  /* 0x0000002bff007e24 */ /* 0x006fe4000f8e00ff */
[----:B------:R-:W-:Y:S01]  /*2f20*/  IMAD.U32 R3, RZ, RZ, UR36 ;  /* 0x00000024ff037e24 */ /* 0x000fe2000f8e00ff */
[----:B------:R-:W-:-:S04]  /*2f30*/  UISETP.NE.AND UP0, UPT, UR10, 0x3, UPT ;  /* 0x000000030a00788c */ /* 0x000fc8000bf05270 */
[----:B------:R-:W-:Y:S02]  /*2f40*/  USEL UR4, URZ, 0x1, UP0 ;  /* 0x000000013f047887 */ /* 0x000fe40008000000 */
[----:B------:R-:W-:Y:S02]  /*2f50*/  USEL UR10, UR10, URZ, UP0 ;  /* 0x0000003f0a0a7287 */ /* 0x000fe40008000000 */
[----:B------:R-:W-:-:S06]  /*2f60*/  ULOP3.LUT UR4, UR37, UR4, URZ, 0x3c, !UPT ;  /* 0x0000000425047292 */ /* 0x000fcc000f8e3c3f */
[----:B------:R-:W-:-:S07]  /*2f70*/  IMAD.U32 R6, RZ, RZ, UR4 ;  /* 0x00000004ff067e24 */ /* 0x000fce000f8e00ff */
.L_x_32:
[----:B------:R-:W-:Y:S05]  /*2f80*/  @!P0 BRA `(.L_x_26) ;  /* 0x0000000000048947 */ /* 0x000fea0003800000 */
[----:B------:R-:W-:Y:S01]  /*2f90*/  BPT.TRAP 0x1 ;  /* 0x000000040000795c */ /* 0x000fe20000300000 */
.L_x_26:
[----:B------:R-:W-:Y:S01]  /*2fa0*/  ULEA UR4, UR10, UR40, 0x3 ;  /* 0x000000280a047291 */ /* 0x000fe2000f8e183f */
[----:B------:R-:W-:-:S08]  /*2fb0*/  SHF.L.U32 R4, R6, 0x1f, RZ ;  /* 0x0000001f06047819 */ /* 0x000fd000000006ff */
[----:B------:R1:W2:Y:S01]  /*2fc0*/  SYNCS.PHASECHK.TRANS64.TRYWAIT P1, [UR4], R4 ;  /* 0x00000004ff0075a7 */ /* 0x0002a20008020144 */
[----:B------:R-:W-:Y:S05]  /*2fd0*/  @!P0 BRA `(.L_x_27) ;  /* 0x0000000000048947 */ /* 0x000fea0003800000 */
[----:B------:R-:W-:Y:S01]  /*2fe0*/  BPT.TRAP 0x1 ;  /* 0x000000040000795c */ /* 0x000fe20000300000 */
.L_x_27:
[----:B--2---:R-:W-:Y:S05]  /*2ff0*/  @P1 BRA `(.L_x_28) ;  /* 0x0000000000081947 */ /* 0x004fea0003800000 */
[----:B------:R-:W2:Y:S02]  /*3000*/  SYNCS.PHASECHK.TRANS64.TRYWAIT P1, [UR4], R4 ;  /* 0x00000004ff0075a7 */ /* 0x000ea40008020144 */
[----:B--2---:R-:W-:Y:S05]  /*3010*/  @!P1 BRA `(.L_x_29) ;  /* 0x000000a400689947 */ /* 0x004fea0003800000 */
.L_x_28:
[----:B------:R-:W-:Y:S01]  /*3020*/  ULEA UR12, UR10, UR8, 0xa ;  /* 0x000000080a0c7291 */ /* 0x000fe2000f8e503f */
[----:B------:R-:W-:Y:S01]  /*3030*/  WARPGROUP.ARRIVE ;  /* 0x00000000000079c5 */ /* 0x000fe20000000000 */
[----:B------:R-:W-:Y:S01]  /*3040*/  UIMAD UR11, UR10, 0xe00, UR9 ;  /* 0x00000e000a0b78a4 */ /* 0x000fe2000f8e0209 */
[----:B------:R-:W-:Y:S01]  /*3050*/  UMOV UR5, 0x40000040 ;  /* 0x4000004000057882 */ /* 0x000fe20000000000 */
[----:B------:R-:W-:Y:S02]  /*3060*/  UMOV UR7, 0x40000040 ;  /* 0x4000004000077882 */ /* 0x000fe40000000000 */
[----:B------:R-:W-:Y:S01]  /*3070*/  UIADD3 UR13, UR11, 0x100, URZ ;  /* 0x000001000b0d7890 */ /* 0x000fe2000fffe03f */
[----:B------:R-:W-:Y:S02]  /*3080*/  UMOV UR4, UR12 ;  /* 0x0000000c00047c82 */ /* 0x000fe40008000000 */
[----:B------:R-:W-:Y:S01]  /*3090*/  UMOV UR6, UR11 ;  /* 0x0000000b00067c82 */ /* 0x000fe20008000000 */
[----:B------:R-:W-:Y:S01]  /*30a0*/  UIADD3 UR14, UR11, 0x200, URZ ;  /* 0x000002000b0e7890 */ /* 0x000fe2000fffe03f */
[----:B------:R-:W-:Y:S01]  /*30b0*/  HGMMA.64x32x16.F32.BF16 R120, gdesc[UR4], R120, gsb0 ;  /* 0x00600000047879f0 */ /* 0x000fe20008001878 */
[----:B------:R-:W-:Y:S01]  /*30c0*/  UMOV UR7, 0x40000040 ;  /* 0x4000004000077882 */ /* 0x000fe20000000000 */
[----:B------:R-:W-:Y:S01]  /*30d0*/  UMOV UR6, UR13 ;  /* 0x0000000d00067c82 */ /* 0x000fe20008000000 */
[----:B------:R-:W-:-:S02]  /*30e0*/  UIADD3 UR15, UR11, 0x300, URZ ;  /* 0x000003000b0f7890 */ /* 0x000fc4000fffe03f */
        /* <DEDUP_REMOVED lines=334> */
[----:B------:R-:W-:Y:S01]  /*45d0*/  BPT.TRAP 0x1 ;  /* 0x000000040000795c */ /* 0x000fe20000300000 */
.L_x_30:
[----:B------:R-:W-:-:S13]  /*45e0*/  ISETP.NE.AND P1, PT, R137, RZ, PT ;  /* 0x000000ff8900720c */ /* 0x000fda0003f25270 */
[----:B-12---:R-:W-:-:S05]  /*45f0*/  @P1 LEA R4, R3, UR40, 0x3 ;  /* 0x0000002803041c11 */ /* 0x006fca000f8e18ff */
[----:B------:R-:W-:-:S05]  /*4600*/  @P1 VIADD R5, R4, 0x18 ;  /* 0x0000001804051836 */ /* 0x000fca0000000000 */
[----:B------:R-:W-:-:S04]  /*4610*/  @P1 PRMT R5, R136, 0x654, R5 ;  /* 0x0000065488051816 */ /* 0x000fc80000000005 */
[----:B------:R1:W-:Y:S01]  /*4620*/  @P1 SYNCS.ARRIVE.TRANS64.RED.A1T0 RZ, [R5+URZ], RZ ;  /* 0x000000ff05ff19a7 */ /* 0x0003e2000810043f */
[----:B------:R-:W-:-:S13]  /*4630*/  ISETP.GT.U32.AND P1, PT, R16, 0x1, PT ;  /* 0x000000011000780c */ /* 0x000fda0003f24070 */
[----:B-1----:R-:W-:Y:S05]  /*4640*/  @P1 BRA `(.L_x_31) ;  /* 0x0000000000041947 */ /* 0x002fea0003800000 */
[----:B------:R-:W-:Y:S01]  /*4650*/  BPT.TRAP 0x1 ;  /* 0x000000040000795c */ /* 0x000fe20000300000 */
.L_x_31:
[----:B------:R-:W-:Y:S01]  /*4660*/  UIADD3 UR10, UR10, 0x1, URZ ;  /* 0x000000010a0a7890 */ /* 0x000fe2000fffe03f */
[C---:B------:R-:W-:Y:S01]  /*4670*/  ISETP.GT.AND P2, PT, R0.reuse, 0x1, PT ;  /* 0x000000010000780c */ /* 0x040fe20003f44270 */
[----:B------:R-:W-:Y:S02]  /*4680*/  VIADD R3, R3, 0x1 ;  /* 0x0000000103037836 */ /* 0x000fe40000000000 */
[----:B------:R-:W-:Y:S01]  /*4690*/  UISETP.NE.AND UP0, UPT, UR10, 0x3, UPT ;  /* 0x000000030a00788c */ /* 0x000fe2000bf05270 */
[----:B------:R-:W-:Y:S02]  /*46a0*/  VIADD R0, R0, 0xffffffff ;  /* 0xffffffff00007836 */ /* 0x000fe40000000000 */
[C---:B------:R-:W-:Y:S01]  /*46b0*/  ISETP.NE.AND P1, PT, R3.reuse, 0x3, PT ;  /* 0x000000030300780c */ /* 0x040fe20003f25270 */
[----:B------:R-:W-:Y:S02]  /*46c0*/  USEL UR4, URZ, 0x1, UP0 ;  /* 0x000000013f047887 */ /* 0x000fe40008000000 */
[----:B------:R-:W-:Y:S01]  /*46d0*/  USEL UR10, UR10, URZ, UP0 ;  /* 0x0000003f0a0a7287 */ /* 0x000fe20008000000 */
[----:B------:R-:W-:-:S03]  /*46e0*/  SEL R3, R3, RZ, P1 ;  /* 0x000000ff03037207 */ /* 0x000fc60000800000 */
[----:B------:R-:W-:Y:S01]  /*46f0*/  LOP3.LUT R6, R6, UR4, RZ, 0x3c, !PT ;  /* 0x0000000406067c12 */ /* 0x000fe2000f8e3cff */
[----:B------:R-:W-:Y:S07]  /*4700*/  @P2 BRA `(.L_x_32) ;  /* 0xffffffe8001c2947 */ /* 0x000fee000383ffff */
.L_x_25:
[----:B-12---:R-:W1:Y:S01]  /*4710*/  LDC R0, c[0x0][0x28c] ;  /* 0x0000a300ff007b82 */ /* 0x006e620000000800 */
[----:B------:R2:W-:Y:S01]  /*4720*/  SYNCS.ARRIVE.TRANS64.A1T0 RZ, [R144+UR42], RZ ;  /* 0x000000ff90ff79a7 */ /* 0x0005e2000810002a */
[----:B-1----:R-:W-:-:S13]  /*4730*/  ISETP.GE.AND P1, PT, R0, 0x1, PT ;  /* 0x000000010000780c */ /* 0x002fda0003f26270 */
[----:B--2---:R-:W-:Y:S05]  /*4740*/  @!P1 BRA `(.L_x_33) ;  /* 0x0000000000449947 */ /* 0x004fea0003800000 */
[----:B------:R-:W-:Y:S05]  /*4750*/  @!P0 BRA `(.L_x_34) ;  /* 0x0000000000048947 */ /* 0x000fea0003800000 */
[----:B------:R-:W-:Y:S01]  /*4760*/  BPT.TRAP 0x1 ;  /* 0x000000040000795c */ /* 0x000fe20000300000 */
.L_x_34:
[----:B------:R-:W-:-:S13]  /*4770*/  ISETP.NE.AND P0, PT, R137, RZ, PT ;  /* 0x000000ff8900720c */ /* 0x000fda0003f05270 */
[----:B------:R-:W-:-:S05]  /*4780*/  VOTEU.ANY UP0, P0 ;  /* 0x00000000003f7886 */ /* 0x000fca0000000100 */
[----:B------:R-:W-:-:S06]  /*4790*/  @UP0 UIADD3 UR4, UR43, UR36, URZ ;  /* 0x000000242b040290 */ /* 0x000fcc000fffe03f */
[----:B------:R-:W-:Y:S02]  /*47a0*/  IMAD.U32 R4, RZ, RZ, UR4 ;  /* 0x00000004ff047e24 */ /* 0x000fe4000f8e00ff */
[----:B------:R-:W-:Y:S02]  /*47b0*/  IMAD.U32 R3, RZ, RZ, UR4 ;  /* 0x00000004ff037e24 */ /* 0x000fe4000f8e00ff */
[----:B------:R-:W-:-:S05]  /*47c0*/  @P0 IMAD.WIDE.U32 R4, R4, -0x55555555, RZ ;  /* 0xaaaaaaab04040825 */ /* 0x000fca00078e00ff */
[----:B------:R-:W-:-:S05]  /*47d0*/  @P0 SHF.R.U32.HI R0, RZ, 0x1, R5 ;  /* 0x00000001ff000819 */ /* 0x000fca0000011605 */
[----:B------:R-:W-:-:S05]  /*47e0*/  @P0 IMAD R0, R0, -0x3, R3 ;  /* 0xfffffffd00000824 */ /* 0x000fca00078e0203 */
[----:B------:R-:W-:-:S05]  /*47f0*/  @P0 LEA R0, R0, UR40, 0x3 ;  /* 0x0000002800000c11 */ /* 0x000fca000f8e18ff */
[----:B------:R-:W-:-:S05]  /*4800*/  @P0 VIADD R3, R0, 0x18 ;  /* 0x0000001800030836 */ /* 0x000fca0000000000 */
[----:B------:R-:W-:-:S04]  /*4810*/  @P0 PRMT R3, R136, 0x654, R3 ;  /* 0x0000065488030816 */ /* 0x000fc80000000003 */
[----:B------:R1:W-:Y:S01]  /*4820*/  @P0 SYNCS.ARRIVE.TRANS64.RED.A1T0 RZ, [R3+URZ], RZ ;  /* 0x000000ff03ff09a7 */ /* 0x0003e2000810043f */
[----:B------:R-:W-:-:S13]  /*4830*/  ISETP.GT.U32.AND P0, PT, R16, 0x1, PT ;  /* 0x000000011000780c */ /* 0x000fda0003f04070 */
[----:B-1----:R-:W-:Y:S05]  /*4840*/  @P0 BRA `(.L_x_33) ;  /* 0x0000000000040947 */ /* 0x002fea0003800000 */
[----:B------:R-:W-:Y:S01]  /*4850*/  BPT.TRAP 0x1 ;  /* 0x000000040000795c */ /* 0x000fe20000300000 */
.L_x_33:
[----:B------:R-:W-:Y:S01]  /*4860*/  SHF.L.U32 R0, R149, 0x1f, RZ ;  /* 0x0000001f95007819 */ /* 0x000fe200000006ff */
[----:B------:R-:W-:Y:S01]  /*4870*/  UIADD3 UR36, UR39, UR36, URZ ;  /* 0x0000002427247290 */ /* 0x000fe2000fffe03f */
[----:B------:R-:W1:Y:S01]  /*4880*/  LDC R9, c[0x0][0x288] ;  /* 0x0000a200ff097b82 */ /* 0x000e620000000800 */
[----:B------:R-:W-:Y:S01]  /*4890*/  UISETP.GE.U32.AND UP1, UPT, UR39, 0x3, UPT ;  /* 0x000000032700788c */ /* 0x000fe2000bf26070 */
[----:B------:R-:W-:Y:S01]  /*48a0*/  IMAD.SHL.U32 R10, R142, 0x2, RZ ;  /* 0x000000028e0a7824 */ /* 0x000fe200078e00ff */
[----:B------:R-:W-:Y:S02]  /*48b0*/  UISETP.GT.U32.AND UP0, UPT, UR36, 0x2, UPT ;  /* 0x000000022400788c */ /* 0x000fe4000bf04070 */
[----:B------:R-:W-:Y:S02]  /*48c0*/  UIMAD.WIDE.U32 UR4, UR36, -0x55555555, URZ ;  /* 0xaaaaaaab240478a5 */ /* 0x000fe4000f8e003f */
[----:B------:R-:W-:Y:S01]  /*48d0*/  UISETP.LT.U32.AND UP0, UPT, UR39, 0x3, UP0 ;  /* 0x000000032700788c */ /* 0x000fe20008701070 */
[----:B------:R-:W2:Y:S01]  /*48e0*/  SYNCS.PHASECHK.TRANS64.TRYWAIT P0, [R143+UR41+0x10], R0 ;  /* 0x000010008f0075a7 */ /* 0x000ea20008000169 */
[----:B------:R-:W-:Y:S01]  /*48f0*/  USHF.R.U32.HI UR4, URZ, 0x1, UR5 ;  /* 0x000000013f047899 */ /* 0x000fe20008011605 */
[----:B------:R-:W-:Y:S01]  /*4900*/  SHF.R.S32.HI R11, RZ, 0x1f, R10 ;  /* 0x0000001fff0b7819 */ /* 0x000fe2000001140a */
[----:B------:R-:W-:-:S02]  /*4910*/  USEL UR6, URZ, 0x1, !UP0 ;  /* 0x000000013f067887 */ /* 0x000fc4000c000000 */
[----:B------:R-:W-:Y:S02]  /*4920*/  UIMAD UR36, UR4, -0x3, UR36 ;  /* 0xfffffffd042478a4 */ /* 0x000fe4000f8e0224 */
[----:B------:R-:W-:-:S04]  /*4930*/  ULOP3.LUT UR37, UR37, UR6, URZ, 0x3c, !UPT ;  /* 0x0000000625257292 */ /* 0x000fc8000f8e3c3f */
[----:B------:R-:W-:Y:S01]  /*4940*/  @UP1 ULOP3.LUT UR37, UR37, 0x1, UR4, 0x78, !UPT ;  /* 0x0000000125251892 */ /* 0x000fe2000f8e7804 */
[----:B-12---:R-:W-:Y:S11]  /*4950*/  @!P0 BRA `(.L_x_35) ;  /* 0x0000008c00308947 */ /* 0x006ff60003800000 */
.L_x_284:
[----:B------:R-:W-:Y:S01]  /*4960*/  IMAD.SHL.U32 R8, R19, 0x40, RZ ;  /* 0x0000004013087824 */ /* 0x000fe200078e00ff */
[----:B------:R-:W-:Y:S01]  /*4970*/  ULDC UR6, c[0x0][0x284] ;  /* 0x0000a10000067ab9 */ /* 0x000fe20000000800 */
[----:B------:R-:W-:Y:S01]  /*4980*/  IMAD R14, R22, 0xe0, RZ ;  /* 0x000000e0160e7824 */ /* 0x000fe200078e02ff */
[----:B------:R-:W-:Y:S01]  /*4990*/  SHF.R.S32.HI R153, RZ, 0x1f, R2 ;  /* 0x0000001fff997819 */ /* 0x000fe20000011402 */
[----:B------:R-:W-:Y:S01]  /*49a0*/  ULDC.64 UR4, c[0x0][0x5d0] ;  /* 0x0001740000047ab9 */ /* 0x000fe20000000a00 */
[----:B------:R-:W-:Y:S01]  /*49b0*/  ISETP.GE.AND P0, PT, R8, UR6, PT ;  /* 0x0000000608007c0c */ /* 0x000fe2000bf06270 */
[----:B------:R-:W-:Y:S01]  /*49c0*/  IMAD.WIDE.U32 R4, R2, UR4, R10 ;  /* 0x0000000402047c25 */ /* 0x000fe2000f8e000a */
[----:B------:R-:W-:Y:S02]  /*49d0*/  SHF.R.S32.HI R15, RZ, 0x1f, R14 ;  /* 0x0000001fff0f7819 */ /* 0x000fe4000001140e */
[C---:B------:R-:W-:Y:S01]  /*49e0*/  ISETP.GE.OR P0, PT, R14.reuse, R9, P0 ;  /* 0x000000090e00720c */ /* 0x040fe20000706670 */
[----:B------:R-:W-:Y:S01]  /*49f0*/  IMAD R3, R153, UR4, RZ ;  /* 0x0000000499037c24 */ /* 0x000fe2000f8e02ff */
[----:B------:R-:W-:-:S03]  /*4a00*/  IADD3 R6, P1, R14, R4, RZ ;  /* 0x000000040e067210 */ /* 0x000fc60007f3e0ff */
[----:B------:R-:W-:-:S05]  /*4a10*/  IMAD R3, R2, UR5, R3 ;  /* 0x0000000502037c24 */ /* 0x000fca000f8e0203 */
[----:B------:R-:W-:-:S03]  /*4a20*/  IADD3.X R7, R15, R5, R3, P1, !PT ;  /* 0x000000050f077210 */ /* 0x000fc60000ffe403 */
[----:B------:R-:W-:Y:S05]  /*4a30*/  @P0 BRA `(.L_x_36) ;  /* 0x0000007000ec0947 */ /* 0x000fea0003800000 */
[----:B------:R-:W2:Y:S01]  /*4a40*/  LDC.64 R4, c[0x0][0x5c8] ;  /* 0x00017200ff047b82 */ /* 0x000ea20000000a00 */
[----:B-----5:R-:W-:Y:S01]  /*4a50*/  FSETP.NEU.AND P0, PT, R139, RZ, PT ;  /* 0x000000ff8b00720b */ /* 0x020fe20003f0d000 */
[----:B------:R-:W-:Y:S01]  /*4a60*/  IMAD R3, R142, -0x2, R9 ;  /* 0xfffffffe8e037824 */ /* 0x000fe200078e0209 */
[----:B------:R-:W-:Y:S01]  /*4a70*/  BSSY B0, `(.L_x_36) ;  /* 0x0000737000007945 */ /* 0x000fe20003800000 */
[----:B------:R-:W-:-:S04]  /*4a80*/  IMAD.WIDE R150, R19, 0x40, R140 ;  /* 0x0000004013967825 */ /* 0x000fc800078e028c */
[----:B-1----:R-:W-:Y:S02]  /*4a90*/  IMAD.IADD R0, R3, 0x1, -R14 ;  /* 0x0000000103007824 */ /* 0x002fe400078e0a0e */
[----:B------:R-:W-:-:S03]  /*4aa0*/  IMAD.IADD R3, R147, 0x1, -R8 ;  /* 0x0000000193037824 */ /* 0x000fc600078e0a08 */
[----:B------:R-:W-:-:S04]  /*4ab0*/  ISETP.GT.AND P1, PT, R0, RZ, PT ;  /* 0x000000ff0000720c */ /* 0x000fc80003f24270 */
[----:B------:R-:W-:Y:S01]  /*4ac0*/  ISETP.GT.AND P2, PT, R3, RZ, P1 ;  /* 0x000000ff0300720c */ /* 0x000fe20000f44270 */
[-C--:B--2---:R-:W-:Y:S02]  /*4ad0*/  IMAD R8, R151, R4.reuse, RZ ;  /* 0x0000000497087224 */ /* 0x084fe400078e02ff */
[----:B------:R-:W-:-:S04]  /*4ae0*/  IMAD.WIDE.U32 R6, R150, R4, R6 ;  /* 0x0000000496067225 */ /* 0x000fc800078e0006 */
[----:B------:R-:W-:-:S04]  /*4af0*/  IMAD R9, R150, R5, R8 ;  /* 0x0000000596097224 */ /* 0x000fc800078e0208 */
[----:B------:R-:W-:Y:S01]  /*4b00*/  IMAD.IADD R9, R7, 0x1, R9 ;  /* 0x0000000107097824 */ /* 0x000fe200078e0209 */
[----:B------:R-:W-:Y:S06]  /*4b10*/  @!P0 BRA `(.L_x_37) ;  /* 0x0000004800f88947 */ /* 0x000fec0003800000 */
[----:B------:R-:W1:Y:S01]  /*4b20*/  LDC.64 R20, c[0x0][0x5b8] ;  /* 0x00016e00ff147b82 */ /* 0x000e620000000a00 */
[----:B------:R-:W-:-:S07]  /*4b30*/  ULDC.64 UR4, c[0x0][0x5c0] ;  /* 0x0001700000047ab9 */ /* 0x000fce0000000a00 */
[----:B------:R-:W2:Y:S08]  /*4b40*/  LDC.64 R160, c[0x0][0x5b0] ;  /* 0x00016c00ffa07b82 */ /* 0x000eb00000000a00 */
[----:B0-----:R-:W0:Y:S01]  /*4b50*/  LDC.64 R12, c[0x0][0x5a8] ;  /* 0x00016a00ff0c7b82 */ /* 0x001e220000000a00 */
[-C--:B-1----:R-:W-:Y:S02]  /*4b60*/  IMAD R7, R153, R20.reuse, RZ ;  /* 0x0000001499077224 */ /* 0x082fe400078e02ff */
[----:B------:R-:W-:-:S04]  /*4b70*/  IMAD.WIDE.U32 R152, R2, R20, R10 ;  /* 0x0000001402987225 */ /* 0x000fc800078e000a */
[----:B------:R-:W-:Y:S01]  /*4b80*/  IMAD R159, R2, R21, R7 ;  /* 0x00000015029f7224 */ /* 0x000fe200078e0207 */
[----:B------:R-:W-:Y:S01]  /*4b90*/  IADD3 R154, P0, R14, R152, RZ ;  /* 0x000000980e9a7210 */ /* 0x000fe20007f1e0ff */
[----:B--2---:R-:W-:-:S03]  /*4ba0*/  IMAD R7, R151, R160, RZ ;  /* 0x000000a097077224 */ /* 0x004fc600078e02ff */
[----:B------:R-:W-:Y:S01]  /*4bb0*/  IADD3.X R155, R15, R153, R159, P0, !PT ;  /* 0x000000990f9b7210 */ /* 0x000fe200007fe49f */
[C---:B------:R-:W-:Y:S02]  /*4bc0*/  IMAD R21, R150.reuse, R161, R7 ;  /* 0x000000a196157224 */ /* 0x040fe400078e0207 */
[----:B------:R-:W-:-:S04]  /*4bd0*/  IMAD.WIDE.U32 R152, R150, R160, R154 ;  /* 0x000000a096987225 */ /* 0x000fc800078e009a */
[----:B------:R-:W-:Y:S01]  /*4be0*/  IMAD.IADD R7, R153, 0x1, R21 ;  /* 0x0000000199077824 */ /* 0x000fe200078e0215 */
[----:B0-----:R-:W-:-:S04]  /*4bf0*/  LEA R156, P0, R152, R12, 0x1 ;  /* 0x0000000c989c7211 */ /* 0x001fc800078008ff */
[----:B------:R-:W-:-:S05]  /*4c00*/  LEA.HI.X R157, R152, R13, R7, 0x1, P0 ;  /* 0x0000000d989d7211 */ /* 0x000fca00000f0c07 */
[----:B------:R-:W2:Y:S01]  /*4c10*/  @P2 LDG.E.LTC128B.U16 R19, desc[UR44][R156.64] ;  /* 0x0000002c9c132981 */ /* 0x000ea2000c1e1520 */
[----:B------:R-:W-:Y:S01]  /*4c20*/  IMAD.WIDE.U32 R152, R150, R160, R14 ;  /* 0x000000a096987225 */ /* 0x000fe200078e000e */
[----:B------:R-:W-:Y:S02]  /*4c30*/  BSSY B1, `(.L_x_38) ;  /* 0x0000014000017945 */ /* 0x000fe40003800000 */
[----:B------:R-:W-:-:S04]  /*4c40*/  IADD3 R152, P0, R10, R152, RZ ;  /* 0x000000980a987210 */ /* 0x000fc80007f1e0ff */
[----:B------:R-:W-:-:S03]  /*4c50*/  IADD3.X R153, R11, R21, R153, P0, !PT ;  /* 0x000000150b997210 */ /* 0x000fc600007fe499 */
[----:B------:R-:W-:-:S04]  /*4c60*/  IMAD.WIDE.U32 R152, R2, R20, R152 ;  /* 0x0000001402987225 */ /* 0x000fc800078e0098 */
[----:B--2---:R-:W-:-:S04]  /*4c70*/  IMAD.U32 R8, R19, 0x10000, RZ ;  /* 0x0001000013087824 */ /* 0x004fc800078e00ff */
[----:B------:R-:W-:Y:S01]  /*4c80*/  FMUL R7, R8, R139 ;  /* 0x0000008b08077220 */ /* 0x000fe20000400000 */
[----:B------:R-:W-:-:S03]  /*4c90*/  LEA R8, P0, R6, UR4, 0x1 ;  /* 0x0000000406087c11 */ /* 0x000fc6000f8008ff */
[----:B------:R-:W-:Y:S01]  /*4ca0*/  FFMA R7, R120, R138, R7 ;  /* 0x0000008a78077223 */ /* 0x000fe20000000007 */
[----:B------:R-:W-:Y:S02]  /*4cb0*/  LEA.HI.X R9, R6, UR5, R9, 0x1, P0 ;  /* 0x0000000506097c11 */ /* 0x000fe400080f0c09 */
[----:B------:R-:W-:Y:S02]  /*4cc0*/  ISETP.GT.AND P0, PT, R0, 0x1, PT ;  /* 0x000000010000780c */ /* 0x000fe40003f04270 */
[----:B------:R-:W-:Y:S01]  /*4cd0*/  F2FP.BF16.F32.PACK_AB R22, RZ, R7 ;  /* 0x00000007ff16723e */ /* 0x000fe200000010ff */
[----:B------:R-:W-:Y:S01]  /*4ce0*/  IMAD.IADD R7, R159, 0x1, R153 ;  /* 0x000000019f077824 */ /* 0x000fe200078e0299 */
[----:B------:R-:W-:Y:S02]  /*4cf0*/  ISETP.GT.AND P3, PT, R3, RZ, P0 ;  /* 0x000000ff0300720c */ /* 0x000fe40000764270 */
[----:B------:R-:W-:Y:S01]  /*4d00*/  LEA R6, P4, R152, R12, 0x1 ;  /* 0x0000000c98067211 */ /* 0x000fe200078808ff */
[----:B------:R0:W-:Y:S01]  /*4d10*/  @P2 STG.E.U16 desc[UR44][R8.64], R22 ;  /* 0x0000001608002986 */ /* 0x0001e2000c10152c */
[----:B------:R-:W-:-:S02]  /*4d20*/  SHF.L.U64.HI R153, R160, 0x3, R161 ;  /* 0x00000003a0997819 */ /* 0x000fc400000102a1 */
[----:B------:R-:W-:Y:S01]  /*4d30*/  LEA.HI.X R7, R152, R13, R7, 0x1, P4 ;  /* 0x0000000d98077211 */ /* 0x000fe200020f0c07 */
[----:B------:R-:W-:-:S06]  /*4d40*/  IMAD.SHL.U32 R152, R160, 0x8, RZ ;  /* 0x00000008a0987824 */ /* 0x000fcc00078e00ff */
[----:B------:R-:W-:Y:S05]  /*4d50*/  @!P3 BRA `(.L_x_39) ;  /* 0x000000000004b947 */ /* 0x000fea0003800000 */
[----:B------:R1:W5:Y:S02]  /*4d60*/  LDG.E.LTC128B.U16 R19, desc[UR44][R6.64+0x2] ;  /* 0x0000022c06137981 */ /* 0x000364000c1e1520 */
.L_x_39:
[----:B------:R-:W-:Y:S05]  /*4d70*/  BSYNC B1 ;  /* 0x0000000000017941 */ /* 0x000fea0003800000 */
.L_x_38:
[----:B------:R-:W-:Y:S01]  /*4d80*/  IMAD.WIDE.U32 R152, R150, R160, R152 ;  /* 0x000000a096987225 */ /* 0x000fe200078e0098 */
[----:B------:R-:W-:-:S03]  /*4d90*/  ISETP.GT.AND P1, PT, R3, 0x8, P1 ;  /* 0x000000080300780c */ /* 0x000fc60000f24270 */
[----:B0----5:R-:W-:Y:S02]  /*4da0*/  IMAD.U32 R22, R19, 0x10000, RZ ;  /* 0x0001000013167824 */ /* 0x021fe400078e00ff */
[----:B------:R-:W-:Y:S01]  /*4db0*/  IMAD.IADD R151, R21, 0x1, R153 ;  /* 0x0000000115977824 */ /* 0x000fe200078e0299 */
[----:B------:R-:W-:Y:S01]  /*4dc0*/  IADD3 R21, P2, R154, R152, RZ ;  /* 0x000000989a157210 */ /* 0x000fe20007f5e0ff */
[----:B------:R-:W-:-:S04]  /*4dd0*/  FMUL R22, R22, R139 ;  /* 0x0000008b16167220 */ /* 0x000fc80000400000 */
[----:B------:R-:W-:Y:S01]  /*4de0*/  FFMA R22, R121, R138, R22 ;  /* 0x0000008a79167223 */ /* 0x000fe20000000016 */
[----:B------:R-:W-:Y:S01]  /*4df0*/  IMAD.X R154, R151, 0x1, R155, P2 ;  /* 0x00000001979a7824 */ /* 0x000fe200010e069b */
[----:B------:R-:W-:-:S03]  /*4e00*/  LEA R120, P2, R21, R12, 0x1 ;  /* 0x0000000c15787211 */ /* 0x000fc600078408ff */
[----:B------:R-:W-:Y:S02]  /*4e10*/  F2FP.BF16.F32.PACK_AB R22, RZ, R22 ;  /* 0x00000016ff16723e */ /* 0x000fe400000010ff */
[----:B------:R-:W-:-:S03]  /*4e20*/  LEA.HI.X R121, R21, R13, R154, 0x1, P2 ;  /* 0x0000000d15797211 */ /* 0x000fc600010f0c9a */
[----:B------:R0:W-:Y:S04]  /*4e30*/  @P3 STG.E.U16 desc[UR44][R8.64+0x2], R22 ;  /* 0x0000021608003986 */ /* 0x0001e8000c10152c */
[----:B------:R-:W2:Y:S01]  /*4e40*/  @P1 LDG.E.LTC128B.U16 R19, desc[UR44][R120.64] ;  /* 0x0000002c78131981 */ /* 0x000ea2000c1e1520 */
[----:B------:R-:W-:Y:S01]  /*4e50*/  IADD3 R10, P2, P3, R10, R152, R14 ;  /* 0x000000980a0a7210 */ /* 0x000fe20007b5e00e */
[----:B------:R-:W-:Y:S01]  /*4e60*/  BSSY B1, `(.L_x_40) ;  /* 0x0000011000017945 */ /* 0x000fe20003800000 */
[----:B------:R-:W-:Y:S02]  /*4e70*/  SHF.L.U64.HI R5, R4, 0x4, R5 ;  /* 0x0000000404057819 */ /* 0x000fe40000010205 */
[----:B------:R-:W-:Y:S02]  /*4e80*/  IADD3.X R11, R11, R151, R15, P2, P3 ;  /* 0x000000970b0b7210 */ /* 0x000fe400017e640f */
[----:B------:R-:W-:Y:S01]  /*4e90*/  ISETP.GT.AND P0, PT, R3, 0x8, P0 ;  /* 0x000000080300780c */ /* 0x000fe20000704270 */
[----:B------:R-:W-:Y:S01]  /*4ea0*/  IMAD.WIDE.U32 R20, R2, R20, R10 ;  /* 0x0000001402147225 */ /* 0x000fe200078e000a */
[----:B------:R-:W-:-:S03]  /*4eb0*/  LEA R10, P2, R4, R8, 0x4 ;  /* 0x00000008040a7211 */ /* 0x000fc600078420ff */
[----:B------:R-:W-:Y:S01]  /*4ec0*/  IMAD.IADD R2, R159, 0x1, R21 ;  /* 0x000000019f027824 */ /* 0x000fe200078e0215 */
[----:B------:R-:W-:Y:S01]  /*4ed0*/  LEA R4, P3, R20, R12, 0x1 ;  /* 0x0000000c14047211 */ /* 0x000fe200078608ff */
[----:B------:R-:W-:-:S03]  /*4ee0*/  IMAD.X R11, R5, 0x1, R9, P2 ;  /* 0x00000001050b7824 */ /* 0x000fc600010e0609 */
[----:B------:R-:W-:Y:S01]  /*4ef0*/  LEA.HI.X R5, R20, R13, R2, 0x1, P3 ;  /* 0x0000000d14057211 */ /* 0x000fe200018f0c02 */
[----:B--2---:R-:W-:-:S04]  /*4f00*/  IMAD.U32 R14, R19, 0x10000, RZ ;  /* 0x00010000130e7824 */ /* 0x004fc800078e00ff */
[----:B------:R-:W-:-:S04]  /*4f10*/  FMUL R15, R14, R139 ;  /* 0x0000008b0e0f7220 */ /* 0x000fc80000400000 */
[----:B------:R-:W-:-:S05]  /*4f20*/  FFMA R15, R122, R138, R15 ;  /* 0x0000008a7a0f7223 */ /* 0x000fca000000000f */
[----:B------:R-:W-:-:S05]  /*4f30*/  F2FP.BF16.F32.PACK_AB R15, RZ, R15 ;  /* 0x0000000fff0f723e */ /* 0x000fca00000010ff */
[----:B------:R0:W-:Y:S01]  /*4f40*/  @P1 STG.E.U16 desc[UR44][R10.64], R15 ;  /* 0x0000000f0a001986 */ /* 0x0001e2000c10152c */
[----:B------:R-:W-:Y:S05]  /*4f50*/  @!P0 BRA `(.L_x_41) ;  /* 0x0000000000048947 */ /* 0x000fea0003800000 */
[----:B------:R2:W5:Y:S02]  /*4f60*/  LDG.E.LTC128B.U16 R19, desc[UR44][R4.64+0x2] ;  /* 0x0000022c04137981 */ /* 0x000564000c1e1520 */
.L_x_41:
[----:B------:R-:W-:Y:S05]  /*4f70*/  BSYNC B1 ;  /* 0x0000000000017941 */ /* 0x000fea0003800000 */
.L_x_40:
[----:B-----5:R-:W-:Y:S01]  /*4f80*/  IMAD.U32 R2, R19, 0x10000, RZ ;  /* 0x0001000013027824 */ /* 0x020fe200078e00ff */
[----:B------:R-:W-:Y:S01]  /*4f90*/  ISETP.GT.AND P1, PT, R0, 0x8, PT ;  /* 0x000000080000780c */ /* 0x000fe20003f24270 */
[----:B------:R-:W-:Y:S02]  /*4fa0*/  BSSY B1, `(.L_x_42) ;  /* 0x0000008000017945 */ /* 0x000fe40003800000 */
[----:B------:R-:W-:Y:S01]  /*4fb0*/  FMUL R2, R2, R139 ;  /* 0x0000008b02027220 */ /* 0x000fe20000400000 */
[----:B------:R-:W-:-:S03]  /*4fc0*/  ISETP.GT.AND P2, PT, R3, RZ, P1 ;  /* 0x000000ff0300720c */ /* 0x000fc60000f44270 */
[----:B------:R-:W-:-:S05]  /*4fd0*/  FFMA R2, R123, R138, R2 ;  /* 0x0000008a7b027223 */ /* 0x000fca0000000002 */
[----:B------:R-:W-:-:S05]  /*4fe0*/  F2FP.BF16.F32.PACK_AB R2, RZ, R2 ;  /* 0x00000002ff02723e */ /* 0x000fca00000010ff */
[----:B------:R3:W-:Y:S01]  /*4ff0*/  @P0 STG.E.U16 desc[UR44][R10.64+0x2], R2 ;  /* 0x000002020a000986 */ /* 0x0007e2000c10152c */
[----:B------:R-:W-:Y:S05]  /*5000*/  @!P2 BRA `(.L_x_43) ;  /* 0x000000000004a947 */ /* 0x000fea0003800000 */
[----:B------:R4:W5:Y:S02]  /*5010*/  LDG.E.LTC128B.U16 R19, desc[UR44][R6.64+0x10] ;  /* 0x0000102c06137981 */ /* 0x000964000c1e1520 */
.L_x_43:
[----:B------:R-:W-:Y:S05]  /*5020*/  BSYNC B1 ;  /* 0x0000000000017941 */ /* 0x000fea0003800000 */
.L_x_42:
[----:B---3-5:R-:W-:Y:S01]  /*5030*/  IMAD.U32 R2, R19, 0x10000, RZ ;  /* 0x0001000013027824 */ /* 0x028fe200078e00ff */
        /* <DEDUP_REMOVED lines=9> */
.L_x_45:
[----:B------:R-:W-:Y:S05]  /*50d0*/  BSYNC B1 ;  /* 0x0000000000017941 */ /* 0x000fea0003800000 */
.L_x_44:
[----:B-----5:R-:W-:Y:S01]  /*50e0*/  IMAD.U32 R2, R19, 0x10000, RZ ;  /* 0x0001000013027824 */ /* 0x020fe200078e00ff */
[----:B------:R-:W-:Y:S01]  /*50f0*/  ISETP.GT.AND P1, PT, R3, 0x8, P1 ;  /* 0x000000080300780c */ /* 0x000fe20000f24270 */
[----:B------:R-:W-:Y:S02]  /*5100*/  BSSY B1, `(.L_x_46) ;  /* 0x0000007000017945 */ /* 0x000fe40003800000 */
[----:B------:R-:W-:-:S04]  /*5110*/  FMUL R2, R2, R139 ;  /* 0x0000008b02027220 */ /* 0x000fc80000400000 */
[----:B------:R-:W-:-:S05]  /*5120*/  FFMA R2, R125, R138, R2 ;  /* 0x0000008a7d027223 */ /* 0x000fca0000000002 */
[----:B------:R-:W-:-:S05]  /*5130*/  F2FP.BF16.F32.PACK_AB R2, RZ, R2 ;  /* 0x00000002ff02723e */ /* 0x000fca00000010ff */
[----:B------:R0:W-:Y:S01]  /*5140*/  @P3 STG.E.U16 desc[UR44][R8.64+0x12], R2 ;  /* 0x0000120208003986 */ /* 0x0001e2000c10152c */
[----:B------:R-:W-:Y:S05]  /*5150*/  @!P1 BRA `(.L_x_47) ;  /* 0x0000000000049947 */ /* 0x000fea0003800000 */
[----:B------:R0:W5:Y:S02]  /*5160*/  LDG.E.LTC128B.U16 R19, desc[UR44][R4.64+0x10] ;  /* 0x0000102c04137981 */ /* 0x000164000c1e1520 */
.L_x_47:
[----:B------:R-:W-:Y:S05]  /*5170*/  BSYNC B1 ;  /* 0x0000000000017941 */ /* 0x000fea0003800000 */
.L_x_46:
[----:B0----5:R-:W-:Y:S01]  /*5180*/  IMAD.U32 R2, R19, 0x10000, RZ ;  /* 0x0001000013027824 */ /* 0x021fe200078e00ff */
[----:B------:R-:W-:Y:S01]  /*5190*/  ISETP.GT.AND P0, PT, R3, 0x8, P0 ;  /* 0x000000080300780c */ /* 0x000fe20000704270 */
[----:B------:R-:W-:Y:S02]  /*51a0*/  BSSY B1, `(.L_x_48) ;  /* 0x0000007000017945 */ /* 0x000fe40003800000 */
[----:B---3--:R-:W-:-:S04]  /*51b0*/  FMUL R13, R2, R139 ;  /* 0x0000008b020d7220 */ /* 0x008fc80000400000 */
[----:B------:R-:W-:-:S05]  /*51c0*/  FFMA R13, R126, R138, R13 ;  /* 0x0000008a7e0d7223 */ /* 0x000fca000000000d */
[----:B------:R-:W-:-:S05]  /*51d0*/  F2FP.BF16.F32.PACK_AB R13, RZ, R13 ;  /* 0x0000000dff0d723e */ /* 0x000fca00000010ff */
[----:B------:R0:W-:Y:S01]  /*51e0*/  @P1 STG.E.U16 desc[UR44][R10.64+0x10], R13 ;  /* 0x0000100d0a001986 */ /* 0x0001e2000c10152c */
[----:B------:R-:W-:Y:S05]  /*51f0*/  @!P0 BRA `(.L_x_49) ;  /* 0x0000000000048947 */ /* 0x000fea0003800000 */
[----:B------:R3:W5:Y:S02]  /*5200*/  LDG.E.LTC128B.U16 R19, desc[UR44][R4.64+0x12] ;  /* 0x0000122c04137981 */ /* 0x000764000c1e1520 */
.L_x_49:
[----:B------:R-:W-:Y:S05]  /*5210*/  BSYNC B1 ;  /* 0x0000000000017941 */ /* 0x000fea0003800000 */
.L_x_48:
        /* <DEDUP_REMOVED lines=10> */
.L_x_51:
[----:B------:R-:W-:Y:S05]  /*52c0*/  BSYNC B1 ;  /* 0x0000000000017941 */ /* 0x000fea0003800000 */
.L_x_50:
[----:B0----5:R-:W-:Y:S01]  /*52d0*/  IMAD.U32 R2, R19, 0x10000, RZ ;  /* 0x0001000013027824 */ /* 0x021fe200078e00ff */
        /* <DEDUP_REMOVED lines=9> */
.L_x_53:
[----:B------:R-:W-:Y:S05]  /*5370*/  BSYNC B1 ;  /* 0x0000000000017941 */ /* 0x000fea0003800000 */
.L_x_52:
        /* <DEDUP_REMOVED lines=9> */
.L_x_55:
[----:B------:R-:W-:Y:S05]  /*5410*/  BSYNC B1 ;  /* 0x0000000000017941 */ /* 0x000fea0003800000 */
.L_x_54:
[----:B0----5:R-:W-:Y:S01]  /*5420*/  IMAD.U32 R2, R19, 0x10000, RZ ;  /* 0x0001000013027824 */ /* 0x021fe200078e00ff */
        /* <DEDUP_REMOVED lines=8> */
.L_x_57:
[----:B------:R-:W-:Y:S05]  /*54b0*/  BSYNC B1 ;  /* 0x0000000000017941 */ /* 0x000fea0003800000 */
.L_x_56:
        /* <DEDUP_REMOVED lines=10> */
.L_x_59:
[----:B------:R-:W-:Y:S05]  /*5560*/  BSYNC B1 ;  /* 0x0000000000017941 */ /* 0x000fea0003800000 */
.L_x_58:
        /* <DEDUP_REMOVED lines=10> */
.L_x_61:
[----:B------:R-:W-:Y:S05]  /*5610*/  BSYNC B1 ;  /* 0x0000000000017941 */ /* 0x000fea0003800000 */
.L_x_60:
        /* <DEDUP_REMOVED lines=9> */
.L_x_63:
[----:B------:R-:W-:Y:S05]  /*56b0*/  BSYNC B1 ;  /* 0x0000000000017941 */ /* 0x000fea0003800000 */
.L_x_62:
        /* <DEDUP_REMOVED lines=9> */
.L_x_65:
[----:B------:R-:W-:Y:S05]  /*5750*/  BSYNC B1 ;  /* 0x0000000000017941 */ /* 0x000fea0003800000 */
.L_x_64:
        /* <DEDUP_REMOVED lines=10> */
.L_x_67:
[----:B------:R-:W-:Y:S05]  /*5800*/  BSYNC B1 ;  /* 0x0000000000017941 */ /* 0x000fea0003800000 */
.L_x_66:
        /* <DEDUP_REMOVED lines=10> */
.L_x_69:
[----:B------:R-:W-:Y:S05]  /*58b0*/  BSYNC B1 ;  /* 0x0000000000017941 */ /* 0x000fea0003800000 */
.L_x_68:
        /* <DEDUP_REMOVED lines=9> */
.L_x_71:
[----:B------:R-:W-:Y:S05]  /*5950*/  BSYNC B1 ;  /* 0x0000000000017941 */ /* 0x000fea0003800000 */
.L_x_70:
        /* <DEDUP_REMOVED lines=9> */
.L_x_73:
[----:B------:R-:W-:Y:S05]  /*59f0*/  BSYNC B1 ;  /* 0x0000000000017941 */ /* 0x000fea0003800000 */
.L_x_72:
        /* <DEDUP_REMOVED lines=10> */
.L_x_75:
[----:B------:R-:W-:Y:S05]  /*5aa0*/  BSYNC B1 ;  /* 0x0000000000017941 */ /* 0x000fea0003800000 */
.L_x_74:
        /* <DEDUP_REMOVED lines=10> */
.L_x_77:
[----:B------:R-:W-:Y:S05]  /*5b50*/  BSYNC B1 ;  /* 0x0000000000017941 */ /* 0x000fea0003800000 */
.L_x_76:
        /* <DEDUP_REMOVED lines=9> */
.L_x_79:
[----:B------:R-:W-:Y:S05]  /*5bf0*/  BSYNC B1 ;  /* 0x0000000000017941 */ /* 0x000fea0003800000 */
.L_x_78:
        /* <DEDUP_REMOVED lines=9> */
.L_x_81:
[----:B------:R-:W-:Y:S05]  /*5c90*/  BSYNC B1 ;  /* 0x0000000000017941 */ /* 0x000fea0003800000 */
.L_x_80:
        /* <DEDUP_REMOVED lines=10> */
.L_x_83:
[----:B------:R-:W-:Y:S05]  /*5d40*/  BSYNC B1 ;  /* 0x0000000000017941 */ /* 0x000fea0003800000 */
.L_x_82:
        /* <DEDUP_REMOVED lines=10> */
.L_x_85:
[----:B------:R-:W-:Y:S05]  /*5df0*/  BSYNC B1 ;  /* 0x0000000000017941 */ /* 0x000fea0003800000 */
.L_x_84:
        /* <DEDUP_REMOVED lines=9> */
.L_x_87:
[----:B------:R-:W-:Y:S05]  /*5e90*/  BSYNC B1 ;  /* 0x0000000000017941 */ /* 0x000fea0003800000 */
.L_x_86:
        /* <DEDUP_REMOVED lines=9> */
.L_x_89:
[----:B------:R-:W-:Y:S05]  /*5f30*/  BSYNC B1 ;  /* 0x0000000000017941 */ /* 0x000fea0003800000 */
.L_x_88:
        /* <DEDUP_REMOVED lines=10> */
.L_x_91:
[----:B------:R-:W-:Y:S05]  /*5fe0*/  BSYNC B1 ;  /* 0x0000000000017941 */ /* 0x000fea0003800000 */
.L_x_90:
        /* <DEDUP_REMOVED lines=10> */
.L_x_93:
[----:B------:R-:W-:Y:S05]  /*6090*/  BSYNC B1 ;  /* 0x0000000000017941 */ /* 0x000fea0003800000 */
.L_x_92:
        /* <DEDUP_REMOVED lines=9> */
.L_x_95:
[----:B------:R-:W-:Y:S05]  /*6130*/  BSYNC B1 ;  /* 0x0000000000017941 */ /* 0x000fea0003800000 */
.L_x_94:
        /* <DEDUP_REMOVED lines=9> */
.L_x_97:
[----:B------:R-:W-:Y:S05]  /*61d0*/  BSYNC B1 ;  /* 0x0000000000017941 */ /* 0x000fea0003800000 */
.L_x_96:
        /* <DEDUP_REMOVED lines=10> */
.L_x_99:
[----:B------:R-:W-:Y:S05]  /*6280*/  BSYNC B1 ;  /* 0x0000000000017941 */ /* 0x000fea0003800000 */
.L_x_98:
        /* <DEDUP_REMOVED lines=10> */
.L_x_101:
[----:B------:R-:W-:Y:S05]  /*6330*/  BSYNC B1 ;  /* 0x0000000000017941 */ /* 0x000fea0003800000 */
.L_x_100:
        /* <DEDUP_REMOVED lines=9> */
.L_x_103:
[----:B------:R-:W-:Y:S05]  /*63d0*/  BSYNC B1 ;  /* 0x0000000000017941 */ /* 0x000fea0003800000 */
.L_x_102:
        /* <DEDUP_REMOVED lines=9> */
.L_x_105:
[----:B------:R-:W-:Y:S05]  /*6470*/  BSYNC B1 ;  /* 0x0000000000017941 */ /* 0x000fea0003800000 */
.L_x_104:
        /* <DEDUP_REMOVED lines=10> */
.L_x_107:
[----:B------:R-:W-:Y:S05]  /*6520*/  BSYNC B1 ;  /* 0x0000000000017941 */ /* 0x000fea0003800000 */
.L_x_106:
        /* <DEDUP_REMOVED lines=10> */
.L_x_109:
[----:B------:R-:W-:Y:S05]  /*65d0*/  BSYNC B1 ;  /* 0x0000000000017941 */ /* 0x000fea0003800000 */
.L_x_108:
        /* <DEDUP_REMOVED lines=9> */
.L_x_111:
[----:B------:R-:W-:Y:S05]  /*6670*/  BSYNC B1 ;  /* 0x0000000000017941 */ /* 0x000fea0003800000 */
.L_x_110:
        /* <DEDUP_REMOVED lines=9> */
.L_x_113:
[----:B------:R-:W-:Y:S05]  /*6710*/  BSYNC B1 ;  /* 0x0000000000017941 */ /* 0x000fea0003800000 */
.L_x_112:
        /* <DEDUP_REMOVED lines=10> */
.L_x_115:
[----:B------:R-:W-:Y:S05]  /*67c0*/  BSYNC B1 ;  /* 0x0000000000017941 */ /* 0x000fea0003800000 */
.L_x_114:
        /* <DEDUP_REMOVED lines=10> */
.L_x_117:
[----:B------:R-:W-:Y:S05]  /*6870*/  BSYNC B1 ;  /* 0x0000000000017941 */ /* 0x000fea0003800000 */
.L_x_116:
        /* <DEDUP_REMOVED lines=9> */
.L_x_119:
[----:B------:R-:W-:Y:S05]  /*6910*/  BSYNC B1 ;  /* 0x0000000000017941 */ /* 0x000fea0003800000 */
.L_x_118:
        /* <DEDUP_REMOVED lines=9> */
.L_x_121:
[----:B------:R-:W-:Y:S05]  /*69b0*/  BSYNC B1 ;  /* 0x0000000000017941 */ /* 0x000fea0003800000 */
.L_x_120:
        /* <DEDUP_REMOVED lines=10> */
.L_x_123:
[----:B------:R-:W-:Y:S05]  /*6a60*/  BSYNC B1 ;  /* 0x0000000000017941 */ /* 0x000fea0003800000 */
.L_x_122:
        /* <DEDUP_REMOVED lines=10> */
.L_x_125:
[----:B------:R-:W-:Y:S05]  /*6b10*/  BSYNC B1 ;  /* 0x0000000000017941 */ /* 0x000fea0003800000 */
.L_x_124:
        /* <DEDUP_REMOVED lines=9> */
.L_x_127:
[----:B------:R-:W-:Y:S05]  /*6bb0*/  BSYNC B1 ;  /* 0x0000000000017941 */ /* 0x000fea0003800000 */
.L_x_126:
        /* <DEDUP_REMOVED lines=9> */
.L_x_129:
[----:B------:R-:W-:Y:S05]  /*6c50*/  BSYNC B1 ;  /* 0x0000000000017941 */ /* 0x000fea0003800000 */
.L_x_128:
        /* <DEDUP_REMOVED lines=10> */
.L_x_131:
[----:B------:R-:W-:Y:S05]  /*6d00*/  BSYNC B1 ;  /* 0x0000000000017941 */ /* 0x000fea0003800000 */
.L_x_130:
        /* <DEDUP_REMOVED lines=10> */
.L_x_133:
[----:B------:R-:W-:Y:S05]  /*6db0*/  BSYNC B1 ;  /* 0x0000000000017941 */ /* 0x000fea0003800000 */
.L_x_132:
        /* <DEDUP_REMOVED lines=9> */
.L_x_135:
[----:B------:R-:W-:Y:S05]  /*6e50*/  BSYNC B1 ;  /* 0x0000000000017941 */ /* 0x000fea0003800000 */
.L_x_134:
        /* <DEDUP_REMOVED lines=9> */
.L_x_137:
[----:B------:R-:W-:Y:S05]  /*6ef0*/  BSYNC B1 ;  /* 0x0000000000017941 */ /* 0x000fea0003800000 */
.L_x_136:
        /* <DEDUP_REMOVED lines=10> */
.L_x_139:
[----:B------:R-:W-:Y:S05]  /*6fa0*/  BSYNC B1 ;  /* 0x0000000000017941 */ /* 0x000fea0003800000 */
.L_x_138:
        /* <DEDUP_REMOVED lines=10> */
.L_x_141:
[----:B------:R-:W-:Y:S05]  /*7050*/  BSYNC B1 ;  /* 0x0000000000017941 */ /* 0x000fea0003800000 */
.L_x_140:
        /* <DEDUP_REMOVED lines=9> */
.L_x_143:
[----:B------:R-:W-:Y:S05]  /*70f0*/  BSYNC B1 ;  /* 0x0000000000017941 */ /* 0x000fea0003800000 */
.L_x_142:
        /* <DEDUP_REMOVED lines=9> */
.L_x_145:
[----:B------:R-:W-:Y:S05]  /*7190*/  BSYNC B1 ;  /* 0x0000000000017941 */ /* 0x000fea0003800000 */
.L_x_144:
        /* <DEDUP_REMOVED lines=10> */
.L_x_147:
[----:B------:R-:W-:Y:S05]  /*7240*/  BSYNC B1 ;  /* 0x0000000000017941 */ /* 0x000fea0003800000 */
.L_x_146:
        /* <DEDUP_REMOVED lines=10> */
.L_x_149:
[----:B------:R-:W-:Y:S05]  /*72f0*/  BSYNC B1 ;  /* 0x0000000000017941 */ /* 0x000fea0003800000 */
.L_x_148:
        /* <DEDUP_REMOVED lines=9> */
.L_x_151:
[----:B------:R-:W-:Y:S05]  /*7390*/  BSYNC B1 ;  /* 0x0000000000017941 */ /* 0x000fea0003800000 */
.L_x_150:
        /* <DEDUP_REMOVED lines=9> */
.L_x_153:
[----:B------:R-:W-:Y:S05]  /*7430*/  BSYNC B1 ;  /* 0x0000000000017941 */ /* 0x000fea0003800000 */
.L_x_152:
        /* <DEDUP_REMOVED lines=10> */
.L_x_155:
[----:B------:R-:W-:Y:S05]  /*74e0*/  BSYNC B1 ;  /* 0x0000000000017941 */ /* 0x000fea0003800000 */
.L_x_154:
        /* <DEDUP_REMOVED lines=10> */
.L_x_157:
[----:B------:R-:W-:Y:S05]  /*7590*/  BSYNC B1 ;  /* 0x0000000000017941 */ /* 0x000fea0003800000 */
.L_x_156:
        /* <DEDUP_REMOVED lines=9> */
.L_x_159:
[----:B------:R-:W-:Y:S05]  /*7630*/  BSYNC B1 ;  /* 0x0000000000017941 */ /* 0x000fea0003800000 */
.L_x_158:
        /* <DEDUP_REMOVED lines=9> */
.L_x_161:
[----:B------:R-:W-:Y:S05]  /*76d0*/  BSYNC B1 ;  /* 0x0000000000017941 */ /* 0x000fea0003800000 */
.L_x_160:
        /* <DEDUP_REMOVED lines=10> */
.L_x_163:
[----:B------:R-:W-:Y:S05]  /*7780*/  BSYNC B1 ;  /* 0x0000000000017941 */ /* 0x000fea0003800000 */
.L_x_162:
        /* <DEDUP_REMOVED lines=10> */
.L_x_165:
[----:B------:R-:W-:Y:S05]  /*7830*/  BSYNC B1 ;  /* 0x0000000000017941 */ /* 0x000fea0003800000 */
.L_x_164:
        /* <DEDUP_REMOVED lines=9> */
.L_x_167:
[----:B------:R-:W-:Y:S05]  /*78d0*/  BSYNC B1 ;  /* 0x0000000000017941 */ /* 0x000fea0003800000 */
.L_x_166:
        /* <DEDUP_REMOVED lines=9> */
.L_x_169:
[----:B------:R-:W-:Y:S05]  /*7970*/  BSYNC B1 ;  /* 0x0000000000017941 */ /* 0x000fea0003800000 */
.L_x_168:
        /* <DEDUP_REMOVED lines=10> */
.L_x_171:
[----:B------:R-:W-:Y:S05]  /*7a20*/  BSYNC B1 ;  /* 0x0000000000017941 */ /* 0x000fea0003800000 */
.L_x_170:
        /* <DEDUP_REMOVED lines=10> */
.L_x_173:
[----:B------:R-:W-:Y:S05]  /*7ad0*/  BSYNC B1 ;  /* 0x0000000000017941 */ /* 0x000fea0003800000 */
.L_x_172:
        /* <DEDUP_REMOVED lines=9> */
.L_x_175:
[----:B------:R-:W-:Y:S05]  /*7b70*/  BSYNC B1 ;  /* 0x0000000000017941 */ /* 0x000fea0003800000 */
.L_x_174:
        /* <DEDUP_REMOVED lines=9> */
.L_x_177:
[----:B------:R-:W-:Y:S05]  /*7c10*/  BSYNC B1 ;  /* 0x0000000000017941 */ /* 0x000fea0003800000 */
.L_x_176:
        /* <DEDUP_REMOVED lines=10> */
.L_x_179:
[----:B------:R-:W-:Y:S05]  /*7cc0*/  BSYNC B1 ;  /* 0x0000000000017941 */ /* 0x000fea0003800000 */
.L_x_178:
        /* <DEDUP_REMOVED lines=10> */
.L_x_181:
[----:B------:R-:W-:Y:S05]  /*7d70*/  BSYNC B1 ;  /* 0x0000000000017941 */ /* 0x000fea0003800000 */
.L_x_180:
        /* <DEDUP_REMOVED lines=9> */
.L_x_183:
[----:B------:R-:W-:Y:S05]  /*7e10*/  BSYNC B1 ;  /* 0x0000000000017941 */ /* 0x000fea0003800000 */
.L_x_182:
        /* <DEDUP_REMOVED lines=9> */
.L_x_185:
[----:B------:R-:W-:Y:S05]  /*7eb0*/  BSYNC B1 ;  /* 0x0000000000017941 */ /* 0x000fea0003800000 */
.L_x_184:
        /* <DEDUP_REMOVED lines=10> */
.L_x_187:
[----:B------:R-:W-:Y:S05]  /*7f60*/  BSYNC B1 ;  /* 0x0000000000017941 */ /* 0x000fea0003800000 */
.L_x_186:
        /* <DEDUP_REMOVED lines=10> */
.L_x_189:
[----:B------:R-:W-:Y:S05]  /*8010*/  BSYNC B1 ;  /* 0x0000000000017941 */ /* 0x000fea0003800000 */
.L_x_188:
        /* <DEDUP_REMOVED lines=9> */
.L_x_191:
[----:B------:R-:W-:Y:S05]  /*80b0*/  BSYNC B1 ;  /* 0x0000000000017941 */ /* 0x000fea0003800000 */
.L_x_190:
        /* <DEDUP_REMOVED lines=9> */
.L_x_193:
[----:B------:R-:W-:Y:S05]  /*8150*/  BSYNC B1 ;  /* 0x0000000000017941 */ /* 0x000fea0003800000 */
.L_x_192:
        /* <DEDUP_REMOVED lines=10> */
.L_x_195:
[----:B------:R-:W-:Y:S05]  /*8200*/  BSYNC B1 ;  /* 0x0000000000017941 */ /* 0x000fea0003800000 */
.L_x_194:
        /* <DEDUP_REMOVED lines=10> */
.L_x_197:
[----:B------:R-:W-:Y:S05]  /*82b0*/  BSYNC B1 ;  /* 0x0000000000017941 */ /* 0x000fea0003800000 */
.L_x_196:
        /* <DEDUP_REMOVED lines=9> */
.L_x_199:
[----:B------:R-:W-:Y:S05]  /*8350*/  BSYNC B1 ;  /* 0x0000000000017941 */ /* 0x000fea0003800000 */
.L_x_198:
        /* <DEDUP_REMOVED lines=9> */
.L_x_201:
[----:B------:R-:W-:Y:S05]  /*83f0*/  BSYNC B1 ;  /* 0x0000000000017941 */ /* 0x000fea0003800000 */
.L_x_200:
        /* <DEDUP_REMOVED lines=10> */
.L_x_203:
[----:B------:R-:W-:Y:S05]  /*84a0*/  BSYNC B1 ;  /* 0x0000000000017941 */ /* 0x000fea0003800000 */
.L_x_202:
        /* <DEDUP_REMOVED lines=10> */
.L_x_205:
[----:B------:R-:W-:Y:S05]  /*8550*/  BSYNC B1 ;  /* 0x0000000000017941 */ /* 0x000fea0003800000 */
.L_x_204:
        /* <DEDUP_REMOVED lines=9> */
.L_x_207:
[----:B------:R-:W-:Y:S05]  /*85f0*/  BSYNC B1 ;  /* 0x0000000000017941 */ /* 0x000fea0003800000 */
.L_x_206:
        /* <DEDUP_REMOVED lines=9> */
.L_x_209:
[----:B------:R-:W-:Y:S05]  /*8690*/  BSYNC B1 ;  /* 0x0000000000017941 */ /* 0x000fea0003800000 */
.L_x_208:
        /* <DEDUP_REMOVED lines=10> */
.L_x_211:
[----:B------:R-:W-:Y:S05]  /*8740*/  BSYNC B1 ;  /* 0x0000000000017941 */ /* 0x000fea0003800000 */
.L_x_210:
        /* <DEDUP_REMOVED lines=10> */
.L_x_213:
[----:B------:R-:W-:Y:S05]  /*87f0*/  BSYNC B1 ;  /* 0x0000000000017941 */ /* 0x000fea0003800000 */
.L_x_212:
        /* <DEDUP_REMOVED lines=9> */
.L_x_215:
[----:B------:R-:W-:Y:S05]  /*8890*/  BSYNC B1 ;  /* 0x0000000000017941 */ /* 0x000fea0003800000 */
.L_x_214:
        /* <DEDUP_REMOVED lines=9> */
.L_x_217:
[----:B------:R-:W-:Y:S05]  /*8930*/  BSYNC B1 ;  /* 0x0000000000017941 */ /* 0x000fea0003800000 */
.L_x_216:
        /* <DEDUP_REMOVED lines=10> */
.L_x_219:
[----:B------:R-:W-:Y:S05]  /*89e0*/  BSYNC B1 ;  /* 0x0000000000017941 */ /* 0x000fea0003800000 */
.L_x_218:
        /* <DEDUP_REMOVED lines=10> */
.L_x_221:
[----:B------:R-:W-:Y:S05]  /*8a90*/  BSYNC B1 ;  /* 0x0000000000017941 */ /* 0x000fea0003800000 */
.L_x_220:
        /* <DEDUP_REMOVED lines=9> */
.L_x_223:
[----:B------:R-:W-:Y:S05]  /*8b30*/  BSYNC B1 ;  /* 0x0000000000017941 */ /* 0x000fea0003800000 */
.L_x_222:
        /* <DEDUP_REMOVED lines=9> */
.L_x_225:
[----:B------:R-:W-:Y:S05]  /*8bd0*/  BSYNC B1 ;  /* 0x0000000000017941 */ /* 0x000fea0003800000 */
.L_x_224:
        /* <DEDUP_REMOVED lines=10> */
.L_x_227:
[----:B------:R-:W-:Y:S05]  /*8c80*/  BSYNC B1 ;  /* 0x0000000000017941 */ /* 0x000fea0003800000 */
.L_x_226:
        /* <DEDUP_REMOVED lines=10> */
.L_x_229:
[----:B------:R-:W-:Y:S05]  /*8d30*/  BSYNC B1 ;  /* 0x0000000000017941 */ /* 0x000fea0003800000 */
.L_x_228:
        /* <DEDUP_REMOVED lines=9> */
.L_x_231:
[----:B------:R-:W-:Y:S05]  /*8dd0*/  BSYNC B1 ;  /* 0x0000000000017941 */ /* 0x000fea0003800000 */
.L_x_230:
        /* <DEDUP_REMOVED lines=9> */
.L_x_233:
[----:B------:R-:W-:Y:S05]  /*8e70*/  BSYNC B1 ;  /* 0x0000000000017941 */ /* 0x000fea0003800000 */
.L_x_232:
        /* <DEDUP_REMOVED lines=10> */
.L_x_235:
[----:B------:R-:W-:Y:S05]  /*8f20*/  BSYNC B1 ;  /* 0x0000000000017941 */ /* 0x000fea0003800000 */
.L_x_234:
        /* <DEDUP_REMOVED lines=10> */
.L_x_237:
[----:B------:R-:W-:Y:S05]  /*8fd0*/  BSYNC B1 ;  /* 0x0000000000017941 */ /* 0x000fea0003800000 */
.L_x_236:
        /* <DEDUP_REMOVED lines=9> */
.L_x_239:
[----:B------:R-:W-:Y:S05]  /*9070*/  BSYNC B1 ;  /* 0x0000000000017941 */ /* 0x000fea0003800000 */
.L_x_238:
        /* <DEDUP_REMOVED lines=9> */
.L_x_241:
[----:B------:R-:W-:Y:S05]  /*9110*/  BSYNC B1 ;  /* 0x0000000000017941 */ /* 0x000fea0003800000 */
.L_x_240:
        /* <DEDUP_REMOVED lines=10> */
.L_x_243:
[----:B------:R-:W-:Y:S05]  /*91c0*/  BSYNC B1 ;  /* 0x0000000000017941 */ /* 0x000fea0003800000 */
.L_x_242:
        /* <DEDUP_REMOVED lines=10> */
.L_x_245:
[----:B------:R-:W-:Y:S05]  /*9270*/  BSYNC B1 ;  /* 0x0000000000017941 */ /* 0x000fea0003800000 */
.L_x_244:
        /* <DEDUP_REMOVED lines=9> */
.L_x_247:
[----:B------:R-:W-:Y:S05]  /*9310*/  BSYNC B1 ;  /* 0x0000000000017941 */ /* 0x000fea0003800000 */
.L_x_246:
        /* <DEDUP_REMOVED lines=9> */
.L_x_249:
[----:B------:R-:W-:Y:S05]  /*93b0*/  BSYNC B1 ;  /* 0x0000000000017941 */ /* 0x000fea0003800000 */
.L_x_248:
        /* <DEDUP_REMOVED lines=10> */
.L_x_251:
[----:B------:R-:W-:Y:S05]  /*9460*/  BSYNC B1 ;  /* 0x0000000000017941 */ /* 0x000fea0003800000 */
.L_x_250:
        /* <DEDUP_REMOVED lines=10> */
.L_x_253:
[----:B------:R-:W-:Y:S05]  /*9510*/  BSYNC B1 ;  /* 0x0000000000017941 */ /* 0x000fea0003800000 */
.L_x_252:
        /* <DEDUP_REMOVED lines=9> */
.L_x_255:
[----:B------:R-:W-:Y:S05]  /*95b0*/  BSYNC B1 ;  /* 0x0000000000017941 */ /* 0x000fea0003800000 */
.L_x_254:
[----:B0----5:R-:W-:Y:S01]  /*95c0*/  IMAD.U32 R0, R19, 0x10000, RZ ;  /* 0x0001000013007824 */ /* 0x021fe200078e00ff */
[----:B------:R-:W-:Y:S01]  /*95d0*/  ISETP.GT.AND P0, PT, R3, 0x8, P0 ;  /* 0x000000080300780c */ /* 0x000fe20000704270 */
[----:B-1--4-:R-:W-:Y:S01]  /*95e0*/  @P1 IMAD.MOV.U32 R6, RZ, RZ, R10 ;  /* 0x000000ffff061224 */ /* 0x012fe200078e000a */
[----:B------:R-:W-:Y:S01]  /*95f0*/  BSSY B1, `(.L_x_256) ;  /* 0x0000009000017945 */ /* 0x000fe20003800000 */
[----:B------:R-:W-:-:S04]  /*9600*/  FMUL R7, R0, R139 ;  /* 0x0000008b00077220 */ /* 0x000fc80000400000 */
[----:B------:R-:W-:-:S05]  /*9610*/  FFMA R7, R38, R138, R7 ;  /* 0x0000008a26077223 */ /* 0x000fca0000000007 */
[----:B------:R-:W-:-:S04]  /*9620*/  F2FP.BF16.F32.PACK_AB R7, RZ, R7 ;  /* 0x00000007ff07723e */ /* 0x000fc800000010ff */
[----:B------:R-:W-:Y:S01]  /*9630*/  PRMT R0, R7, 0x7610, R0 ;  /* 0x0000761007007816 */ /* 0x000fe20000000000 */
[----:B------:R-:W-:-:S05]  /*9640*/  @P1 IMAD.MOV.U32 R7, RZ, RZ, R11 ;  /* 0x000000ffff071224 */ /* 0x000fca00078e000b */
[----:B------:R0:W-:Y:S01]  /*9650*/  @P1 STG.E.U16 desc[UR44][R6.64+0x1b0], R0 ;  /* 0x0001b00006001986 */ /* 0x0001e2000c10152c */
[----:B------:R-:W-:Y:S05]  /*9660*/  @!P0 BRA `(.L_x_257) ;  /* 0x0000000000048947 */ /* 0x000fea0003800000 */
[----:B------:R1:W5:Y:S02]  /*9670*/  LDG.E.LTC128B.U16 R19, desc[UR44][R4.64+0x1b2] ;  /* 0x0001b22c04137981 */ /* 0x000364000c1e1520 */
.L_x_257:
[----:B------:R-:W-:Y:S05]  /*9680*/  BSYNC B1 ;  /* 0x0000000000017941 */ /* 0x000fea0003800000 */
.L_x_256:
[----:B------:R-:W-:Y:S05]  /*9690*/  @!P0 BRA `(.L_x_258) ;  /* 0x0000002400d08947 */ /* 0x000fea0003800000 */
[----:B0----5:R-:W-:-:S04]  /*96a0*/  IMAD.U32 R0, R19, 0x10000, RZ ;  /* 0x0001000013007824 */ /* 0x021fc800078e00ff */
[----:B------:R-:W-:-:S04]  /*96b0*/  FMUL R0, R0, R139 ;  /* 0x0000008b00007220 */ /* 0x000fc80000400000 */
[----:B------:R-:W-:-:S05]  /*96c0*/  FFMA R0, R39, R138, R0 ;  /* 0x0000008a27007223 */ /* 0x000fca0000000000 */
[----:B------:R-:W-:-:S05]  /*96d0*/  F2FP.BF16.F32.PACK_AB R0, RZ, R0 ;  /* 0x00000000ff00723e */ /* 0x000fca00000010ff */
[----:B------:R4:W-:Y:S01]  /*96e0*/  STG.E.U16 desc[UR44][R10.64+0x1b2], R0 ;  /* 0x0001b2000a007986 */ /* 0x0009e2000c10152c */
[----:B------:R-:W-:Y:S05]  /*96f0*/  BRA `(.L_x_258) ;  /* 0x0000002400b87947 */ /* 0x000fea0003800000 */
.L_x_37:
[----:B------:R-:W-:Y:S01]  /*9700*/  ULDC.64 UR4, c[0x0][0x5c0] ;  /* 0x0001700000047ab9 */ /* 0x000fe20000000a00 */
[----:B------:R-:W-:Y:S01]  /*9710*/  ISETP.GT.AND P3, PT, R0, 0x1, PT ;  /* 0x000000010000780c */ /* 0x000fe20003f64270 */
[-C--:B------:R-:W-:Y:S01]  /*9720*/  FMUL R120, R120, R138.reuse ;  /* 0x0000008a78787220 */ /* 0x080fe20000400000 */
[----:B------:R-:W-:Y:S01]  /*9730*/  LEA R8, P0, R6, UR4, 0x1 ;  /* 0x0000000406087c11 */ /* 0x000fe2000f8008ff */
[-C--:B------:R-:W-:Y:S01]  /*9740*/  FMUL R121, R121, R138.reuse ;  /* 0x0000008a79797220 */ /* 0x080fe20000400000 */
[----:B------:R-:W-:Y:S01]  /*9750*/  SHF.L.U64.HI R5, R4, 0x4, R5 ;  /* 0x0000000404057819 */ /* 0x000fe20000010205 */
[-C--:B------:R-:W-:Y:S01]  /*9760*/  FMUL R122, R122, R138.reuse ;  /* 0x0000008a7a7a7220 */ /* 0x080fe20000400000 */
[----:B------:R-:W-:Y:S01]  /*9770*/  LEA.HI.X R9, R6, UR5, R9, 0x1, P0 ;  /* 0x0000000506097c11 */ /* 0x000fe200080f0c09 */
[-C--:B------:R-:W-:Y:S01]  /*9780*/  FMUL R123, R123, R138.reuse ;  /* 0x0000008a7b7b7220 */ /* 0x080fe20000400000 */
[----:B------:R-:W-:Y:S01]  /*9790*/  ISETP.GT.AND P0, PT, R3, RZ, P3 ;  /* 0x000000ff0300720c */ /* 0x000fe20001f04270 */
[----:B------:R-:W-:Y:S01]  /*97a0*/  FMUL R124, R124, R138 ;  /* 0x0000008a7c7c7220 */ /* 0x000fe20000400000 */
[----:B------:R-:W-:Y:S01]  /*97b0*/  F2FP.BF16.F32.PACK_AB R120, RZ, R120 ;  /* 0x00000078ff78723e */ /* 0x000fe200000010ff */
[-C--:B------:R-:W-:Y:S01]  /*97c0*/  FMUL R125, R125, R138.reuse ;  /* 0x0000008a7d7d7220 */ /* 0x080fe20000400000 */
[----:B------:R-:W-:Y:S01]  /*97d0*/  F2FP.BF16.F32.PACK_AB R121, RZ, R121 ;  /* 0x00000079ff79723e */ /* 0x000fe200000010ff */
[----:B------:R-:W-:Y:S01]  /*97e0*/  FMUL R126, R126, R138 ;  /* 0x0000008a7e7e7220 */ /* 0x000fe20000400000 */
[----:B------:R-:W-:Y:S01]  /*97f0*/  LEA R4, P4, R4, R8, 0x4 ;  /* 0x0000000804047211 */ /* 0x000fe200078820ff */
[----:B------:R-:W-:Y:S01]  /*9800*/  @P2 STG.E.U16 desc[UR44][R8.64], R120 ;  /* 0x0000007808002986 */ /* 0x000fe2000c10152c */
[----:B------:R-:W-:Y:S01]  /*9810*/  ISETP.GT.AND P2, PT, R0, 0x8, PT ;  /* 0x000000080000780c */ /* 0x000fe20003f44270 */
[----:B------:R-:W-:Y:S01]  /*9820*/  FMUL R127, R127, R138 ;  /* 0x0000008a7f7f7220 */ /* 0x000fe20000400000 */
[----:B------:R-:W-:Y:S01]  /*9830*/  ISETP.GT.AND P1, PT, R3, 0x8, P1 ;  /* 0x000000080300780c */ /* 0x000fe20000f24270 */
[--C-:B------:R-:W-:Y:S01]  /*9840*/  IMAD.X R5, R5, 0x1, R9.reuse, P4 ;  /* 0x0000000105057824 */ /* 0x100fe200020e0609 */
[C---:B------:R-:W-:Y:S01]  /*9850*/  ISETP.GT.AND P5, PT, R3.reuse, RZ, P2 ;  /* 0x000000ff0300720c */ /* 0x040fe200017a4270 */
[--C-:B------:R-:W-:Y:S01]  /*9860*/  @P0 IMAD.MOV.U32 R6, RZ, RZ, R8.reuse ;  /* 0x000000ffff060224 */ /* 0x100fe200078e0008 */
[----:B------:R-:W-:Y:S01]  /*9870*/  ISETP.GT.AND P3, PT, R3, 0x8, P3 ;  /* 0x000000080300780c */ /* 0x000fe20001f64270 */
[--C-:B------:R-:W-:Y:S01]  /*9880*/  @P0 IMAD.MOV.U32 R7, RZ, RZ, R9.reuse ;  /* 0x000000ffff070224 */ /* 0x100fe200078e0009 */
[----:B------:R-:W-:Y:S01]  /*9890*/  F2FP.BF16.F32.PACK_AB R122, RZ, R122 ;  /* 0x0000007aff7a723e */ /* 0x000fe200000010ff */
[-C--:B------:R-:W-:Y:S01]  /*98a0*/  FMUL R128, R128, R138.reuse ;  /* 0x0000008a80807220 */ /* 0x080fe20000400000 */
[----:B------:R-:W-:Y:S01]  /*98b0*/  F2FP.BF16.F32.PACK_AB R123, RZ, R123 ;  /* 0x0000007bff7b723e */ /* 0x000fe200000010ff */
[-C--:B------:R-:W-:Y:S01]  /*98c0*/  FMUL R129, R129, R138.reuse ;  /* 0x0000008a81817220 */ /* 0x080fe20000400000 */
[----:B------:R1:W-:Y:S01]  /*98d0*/  @P0 STG.E.U16 desc[UR44][R6.64+0x2], R121 ;  /* 0x0000027906000986 */ /* 0x0003e2000c10152c */
[----:B------:R-:W-:Y:S01]  /*98e0*/  ISETP.GT.AND P0, PT, R0, 0x9, PT ;  /* 0x000000090000780c */ /* 0x000fe20003f04270 */
[----:B------:R-:W-:Y:S01]  /*98f0*/  FMUL R130, R130, R138 ;  /* 0x0000008a82827220 */ /* 0x000fe20000400000 */
[----:B------:R-:W-:Y:S01]  /*9900*/  F2FP.BF16.F32.PACK_AB R124, RZ, R124 ;  /* 0x0000007cff7c723e */ /* 0x000fe200000010ff */
[----:B------:R-:W-:Y:S01]  /*9910*/  @P1 STG.E.U16 desc[UR44][R4.64], R122 ;  /* 0x0000007a04001986 */ /* 0x000fe2000c10152c */
[----:B------:R-:W-:Y:S01]  /*9920*/  ISETP.GT.AND P4, PT, R3, RZ, P0 ;  /* 0x000000ff0300720c */ /* 0x000fe20000784270 */
[-C--:B------:R-:W-:Y:S01]  /*9930*/  FMUL R131, R131, R138.reuse ;  /* 0x0000008a83837220 */ /* 0x080fe20000400000 */
[----:B------:R-:W-:Y:S01]  /*9940*/  ISETP.GT.AND P1, PT, R0, 0x10, PT ;  /* 0x000000100000780c */ /* 0x000fe20003f24270 */
[----:B------:R-:W-:Y:S01]  /*9950*/  @P3 STG.E.U16 desc[UR44][R4.64+0x2], R123 ;  /* 0x0000027b04003986 */ /* 0x000fe2000c10152c */
[----:B------:R-:W-:Y:S01]  /*9960*/  F2FP.BF16.F32.PACK_AB R125, RZ, R125 ;  /* 0x0000007dff7d723e */ /* 0x000fe200000010ff */
[-C--:B------:R-:W-:Y:S01]  /*9970*/  FMUL R132, R132, R138.reuse ;  /* 0x0000008a84847220 */ /* 0x080fe20000400000 */
[C---:B------:R-:W-:Y:S01]  /*9980*/  ISETP.GT.AND P2, PT, R3.reuse, 0x8, P2 ;  /* 0x000000080300780c */ /* 0x040fe20001744270 */
[--C-:B-1----:R-:W-:Y:S01]  /*9990*/  @P5 IMAD.MOV.U32 R6, RZ, RZ, R8.reuse ;  /* 0x000000ffff065224 */ /* 0x102fe200078e0008 */
[----:B------:R-:W-:Y:S01]  /*99a0*/  ISETP.GT.AND P3, PT, R3, 0x8, P0 ;  /* 0x000000080300780c */ /* 0x000fe20000764270 */
[--C-:B------:R-:W-:Y:S01]  /*99b0*/  @P5 IMAD.MOV.U32 R7, RZ, RZ, R9.reuse ;  /* 0x000000ffff075224 */ /* 0x100fe200078e0009 */
[----:B------:R-:W-:Y:S01]  /*99c0*/  ISETP.GT.AND P0, PT, R0, 0x11, PT ;  /* 0x000000110000780c */ /* 0x000fe20003f04270 */
[----:B------:R-:W-:Y:S01]  /*99d0*/  FMUL R133, R133, R138 ;  /* 0x0000008a85857220 */ /* 0x000fe20000400000 */
[----:B------:R-:W-:Y:S01]  /*99e0*/  F2FP.BF16.F32.PACK_AB R126, RZ, R126 ;  /* 0x0000007eff7e723e */ /* 0x000fe200000010ff */
[-C--:B------:R-:W-:Y:S01]  /*99f0*/  FMUL R134, R134, R138.reuse ;  /* 0x0000008a86867220 */ /* 0x080fe20000400000 */
[----:B------:R1:W-:Y:S01]  /*9a00*/  @P5 STG.E.U16 desc[UR44][R6.64+0x10], R124 ;  /* 0x0000107c06005986 */ /* 0x0003e2000c10152c */
[----:B------:R-:W-:Y:S01]  /*9a10*/  ISETP.GT.AND P5, PT, R3, RZ, P1 ;  /* 0x000000ff0300720c */ /* 0x000fe20000fa4270 */
[-C--:B------:R-:W-:Y:S01]  /*9a20*/  FMUL R135, R135, R138.reuse ;  /* 0x0000008a87877220 */ /* 0x080fe20000400000 */
[----:B------:R-:W-:Y:S01]  /*9a30*/  F2FP.BF16.F32.PACK_AB R127, RZ, R127 ;  /* 0x0000007fff7f723e */ /* 0x000fe200000010ff */
[----:B------:R-:W-:Y:S01]  /*9a40*/  FMUL R104, R104, R138 ;  /* 0x0000008a68687220 */ /* 0x000fe20000400000 */
[----:B------:R-:W-:Y:S01]  /*9a50*/  F2FP.BF16.F32.PACK_AB R128, RZ, R128 ;  /* 0x00000080ff80723e */ /* 0x000fe200000010ff */
[-C--:B------:R-:W-:Y:S01]  /*9a60*/  FMUL R105, R105, R138.reuse ;  /* 0x0000008a69697220 */ /* 0x080fe20000400000 */
[----:B------:R-:W-:Y:S01]  /*9a70*/  F2FP.BF16.F32.PACK_AB R129, RZ, R129 ;  /* 0x00000081ff81723e */ /* 0x000fe200000010ff */
[-C--:B------:R-:W-:Y:S01]  /*9a80*/  FMUL R106, R106, R138.reuse ;  /* 0x0000008a6a6a7220 */ /* 0x080fe20000400000 */
[----:B------:R-:W-:Y:S01]  /*9a90*/  ISETP.GT.AND P1, PT, R3, 0x8, P1 ;  /* 0x000000080300780c */ /* 0x000fe20000f24270 */
[----:B------:R-:W-:Y:S01]  /*9aa0*/  FMUL R107, R107, R138 ;  /* 0x0000008a6b6b7220 */ /* 0x000fe20000400000 */
[----:B------:R-:W-:Y:S01]  /*9ab0*/  F2FP.BF16.F32.PACK_AB R130, RZ, R130 ;  /* 0x00000082ff82723e */ /* 0x000fe200000010ff */
[--C-:B-1----:R-:W-:Y:S01]  /*9ac0*/  @P4 IMAD.MOV.U32 R6, RZ, RZ, R8.reuse ;  /* 0x000000ffff064224 */ /* 0x102fe200078e0008 */
[----:B------:R-:W-:Y:S01]  /*9ad0*/  F2FP.BF16.F32.PACK_AB R131, RZ, R131 ;  /* 0x00000083ff83723e */ /* 0x000fe200000010ff */
[--C-:B------:R-:W-:Y:S01]  /*9ae0*/  @P4 IMAD.MOV.U32 R7, RZ, RZ, R9.reuse ;  /* 0x000000ffff074224 */ /* 0x100fe200078e0009 */
[----:B------:R-:W-:Y:S01]  /*9af0*/  F2FP.BF16.F32.PACK_AB R132, RZ, R132 ;  /* 0x00000084ff84723e */ /* 0x000fe200000010ff */
[-C--:B------:R-:W-:Y:S01]  /*9b00*/  FMUL R108, R108, R138.reuse ;  /* 0x0000008a6c6c7220 */ /* 0x080fe20000400000 */
[----:B------:R-:W-:Y:S01]  /*9b10*/  F2FP.BF16.F32.PACK_AB R133, RZ, R133 ;  /* 0x00000085ff85723e */ /* 0x000fe200000010ff */
[-C--:B------:R-:W-:Y:S01]  /*9b20*/  FMUL R109, R109, R138.reuse ;  /* 0x0000008a6d6d7220 */ /* 0x080fe20000400000 */
[----:B------:R1:W-:Y:S01]  /*9b30*/  @P4 STG.E.U16 desc[UR44][R6.64+0x12], R125 ;  /* 0x0000127d06004986 */ /* 0x0003e2000c10152c */
[----:B------:R-:W-:Y:S01]  /*9b40*/  ISETP.GT.AND P4, PT, R3, RZ, P0 ;  /* 0x000000ff0300720c */ /* 0x000fe20000784270 */
[----:B------:R-:W-:Y:S01]  /*9b50*/  FMUL R110, R110, R138 ;  /* 0x0000008a6e6e7220 */ /* 0x000fe20000400000 */
[----:B------:R-:W-:Y:S01]  /*9b60*/  F2FP.BF16.F32.PACK_AB R134, RZ, R134 ;  /* 0x00000086ff86723e */ /* 0x000fe200000010ff */
[----:B------:R-:W-:Y:S01]  /*9b70*/  @P2 STG.E.U16 desc[UR44][R4.64+0x10], R126 ;  /* 0x0000107e04002986 */ /* 0x000fe2000c10152c */
[----:B------:R-:W-:Y:S01]  /*9b80*/  ISETP.GT.AND P2, PT, R0, 0x18, PT ;  /* 0x000000180000780c */ /* 0x000fe20003f44270 */
[-C--:B------:R-:W-:Y:S01]  /*9b90*/  FMUL R111, R111, R138.reuse ;  /* 0x0000008a6f6f7220 */ /* 0x080fe20000400000 */
[----:B------:R-:W-:Y:S01]  /*9ba0*/  F2FP.BF16.F32.PACK_AB R135, RZ, R135 ;  /* 0x00000087ff87723e */ /* 0x000fe200000010ff */
[----:B------:R-:W-:Y:S01]  /*9bb0*/  @P3 STG.E.U16 desc[UR44][R4.64+0x12], R127 ;  /* 0x0000127f04003986 */ /* 0x000fe2000c10152c */
[----:B------:R-:W-:Y:S01]  /*9bc0*/  ISETP.GT.AND P3, PT, R3, 0x8, P0 ;  /* 0x000000080300780c */ /* 0x000fe20000764270 */
[----:B------:R-:W-:Y:S01]  /*9bd0*/  FMUL R112, R112, R138 ;  /* 0x0000008a70707220 */ /* 0x000fe20000400000 */
[----:B------:R-:W-:Y:S01]  /*9be0*/  ISETP.GT.AND P0, PT, R0, 0x19, PT ;  /* 0x000000190000780c */ /* 0x000fe20003f04270 */
[--C-:B-1----:R-:W-:Y:S01]  /*9bf0*/  @P5 IMAD.MOV.U32 R6, RZ, RZ, R8.reuse ;  /* 0x000000ffff065224 */ /* 0x102fe200078e0008 */
[----:B------:R-:W-:Y:S01]  /*9c00*/  F2FP.BF16.F32.PACK_AB R104, RZ, R104 ;  /* 0x00000068ff68723e */ /* 0x000fe200000010ff */
[--C-:B------:R-:W-:Y:S01]  /*9c10*/  @P5 IMAD.MOV.U32 R7, RZ, RZ, R9.reuse ;  /* 0x000000ffff075224 */ /* 0x100fe200078e0009 */
[----:B------:R-:W-:Y:S01]  /*9c20*/  F2FP.BF16.F32.PACK_AB R105, RZ, R105 ;  /* 0x00000069ff69723e */ /* 0x000fe200000010ff */
        /* <DEDUP_REMOVED lines=11> */
[----:B------:R-:W-:Y:S01]  /*9ce0*/  FMUL R118, R118, R138 ;  /* 0x0000008a76767220 */ /* 0x000fe20000400000 */
[----:B------:R-:W-:Y:S01]  /*9cf0*/  F2FP.BF16.F32.PACK_AB R110, RZ, R110 ;  /* 0x0000006eff6e723e */ /* 0x000fe200000010ff */
[----:B------:R-:W-:Y:S01]  /*9d00*/  FMUL R119, R119, R138 ;  /* 0x0000008a77777220 */ /* 0x000fe20000400000 */
[----:B------:R-:W-:Y:S01]  /*9d10*/  F2FP.BF16.F32.PACK_AB R111, RZ, R111 ;  /* 0x0000006fff6f723e */ /* 0x000fe200000010ff */
        /* <DEDUP_REMOVED lines=8> */
[C---:B------:R-:W-:Y:S01]  /*9da0*/  ISETP.GT.AND P4, PT, R3.reuse, RZ, P0 ;  /* 0x000000ff0300720c */ /* 0x040fe20000784270 */
[-C--:B------:R-:W-:Y:S01]  /*9db0*/  FMUL R90, R90, R138.reuse ;  /* 0x0000008a5a5a7220 */ /* 0x080fe20000400000 */
[----:B------:R-:W-:Y:S01]  /*9dc0*/  F2FP.BF16.F32.PACK_AB R115, RZ, R115 ;  /* 0x00000073ff73723e */ /* 0x000fe200000010ff */
[----:B------:R-:W-:Y:S01]  /*9dd0*/  @P1 STG.E.U16 desc[UR44][R4.64+0x20], R130 ;  /* 0x0000208204001986 */ /* 0x000fe2000c10152c */
[----:B------:R-:W-:Y:S01]  /*9de0*/  ISETP.GT.AND P1, PT, R3, 0x8, P2 ;  /* 0x000000080300780c */ /* 0x000fe20001724270 */
[-C--:B------:R-:W-:Y:S01]  /*9df0*/  FMUL R91, R91, R138.reuse ;  /* 0x0000008a5b5b7220 */ /* 0x080fe20000400000 */
[----:B------:R-:W-:Y:S01]  /*9e00*/  ISETP.GT.AND P2, PT, R0, 0x20, PT ;  /* 0x000000200000780c */ /* 0x000fe20003f44270 */
        /* <DEDUP_REMOVED lines=232> */
[----:B-1----:R-:W-:Y:S01]  /*ac90*/  @P5 IMAD.MOV.U32 R6, RZ, RZ, R8 ;  /* 0x000000ffff065224 */ /* 0x002fe200078e0008 */
[----:B------:R-:W-:Y:S01]  /*aca0*/  F2FP.BF16.F32.PACK_AB R28, RZ, R28 ;  /* 0x0000001cff1c723e */ /* 0x000fe200000010ff */
[----:B------:R-:W-:Y:S01]  /*acb0*/  @P5 IMAD.MOV.U32 R7, RZ, RZ, R9 ;  /* 0x000000ffff075224 */ /* 0x000fe200078e0009 */
[----:B------:R-:W-:Y:S01]  /*acc0*/  F2FP.BF16.F32.PACK_AB R29, RZ, R29 ;  /* 0x0000001dff1d723e */ /* 0x000fe200000010ff */
[----:B------:R-:W-:Y:S01]  /*acd0*/  FMUL R37, R37, R138 ;  /* 0x0000008a25257220 */ /* 0x000fe20000400000 */
[----:B------:R-:W-:Y:S01]  /*ace0*/  F2FP.BF16.F32.PACK_AB R30, RZ, R30 ;  /* 0x0000001eff1e723e */ /* 0x000fe200000010ff */
[-C--:B------:R-:W-:Y:S01]  /*acf0*/  FMUL R38, R38, R138.reuse ;  /* 0x0000008a26267220 */ /* 0x080fe20000400000 */
[----:B------:R1:W-:Y:S01]  /*ad00*/  @P5 STG.E.U16 desc[UR44][R6.64+0x90], R92 ;  /* 0x0000905c06005986 */ /* 0x0003e2000c10152c */
[----:B------:R-:W-:Y:S01]  /*ad10*/  ISETP.GT.AND P5, PT, R3, RZ, P2 ;  /* 0x000000ff0300720c */ /* 0x000fe200017a4270 */
[----:B------:R-:W-:Y:S01]  /*ad20*/  FMUL R39, R39, R138 ;  /* 0x0000008a27277220 */ /* 0x000fe20000400000 */
[----:B------:R-:W-:-:S02]  /*ad30*/  F2FP.BF16.F32.PACK_AB R31, RZ, R31 ;  /* 0x0000001fff1f723e */ /* 0x000fc400000010ff */
[----:B------:R-:W-:Y:S02]  /*ad40*/  F2FP.BF16.F32.PACK_AB R32, RZ, R32 ;  /* 0x00000020ff20723e */ /* 0x000fe400000010ff */
[----:B------:R-:W-:Y:S02]  /*ad50*/  F2FP.BF16.F32.PACK_AB R33, RZ, R33 ;  /* 0x00000021ff21723e */ /* 0x000fe400000010ff */
[----:B------:R-:W-:Y:S02]  /*ad60*/  F2FP.BF16.F32.PACK_AB R34, RZ, R34 ;  /* 0x00000022ff22723e */ /* 0x000fe400000010ff */
[----:B------:R-:W-:Y:S01]  /*ad70*/  F2FP.BF16.F32.PACK_AB R35, RZ, R35 ;  /* 0x00000023ff23723e */ /* 0x000fe200000010ff */
[----:B-1----:R-:W-:Y:S01]  /*ad80*/  @P4 IMAD.MOV.U32 R6, RZ, RZ, R8 ;  /* 0x000000ffff064224 */ /* 0x002fe200078e0008 */
[----:B------:R-:W-:Y:S01]  /*ad90*/  F2FP.BF16.F32.PACK_AB R36, RZ, R36 ;  /* 0x00000024ff24723e */ /* 0x000fe200000010ff */
[----:B------:R-:W-:Y:S01]  /*ada0*/  @P4 IMAD.MOV.U32 R7, RZ, RZ, R9 ;  /* 0x000000ffff074224 */ /* 0x000fe200078e0009 */
[----:B------:R-:W-:-:S02]  /*adb0*/  F2FP.BF16.F32.PACK_AB R37, RZ, R37 ;  /* 0x00000025ff25723e */ /* 0x000fc400000010ff */
[----:B------:R-:W-:Y:S02]  /*adc0*/  F2FP.BF16.F32.PACK_AB R38, RZ, R38 ;  /* 0x00000026ff26723e */ /* 0x000fe400000010ff */
[----:B------:R1:W-:Y:S01]  /*add0*/  @P4 STG.E.U16 desc[UR44][R6.64+0x92], R93 ;  /* 0x0000925d06004986 */ /* 0x0003e2000c10152c */
[C---:B------:R-:W-:Y:S02]  /*ade0*/  ISETP.GT.AND P4, PT, R3.reuse, RZ, P0 ;  /* 0x000000ff0300720c */ /* 0x040fe40000784270 */
[----:B------:R-:W-:Y:S01]  /*adf0*/  F2FP.BF16.F32.PACK_AB R39, RZ, R39 ;  /* 0x00000027ff27723e */ /* 0x000fe200000010ff */
[----:B------:R-:W-:Y:S01]  /*ae00*/  @P1 STG.E.U16 desc[UR44][R4.64+0x90], R94 ;  /* 0x0000905e04001986 */ /* 0x000fe2000c10152c */
[C---:B------:R-:W-:Y:S02]  /*ae10*/  ISETP.GT.AND P1, PT, R3.reuse, 0x8, P2 ;  /* 0x000000080300780c */ /* 0x040fe40001724270 */
[----:B------:R-:W-:Y:S01]  /*ae20*/  ISETP.GT.AND P2, PT, R0, 0x58, PT ;  /* 0x000000580000780c */ /* 0x000fe20003f44270 */
[----:B------:R-:W-:Y:S01]  /*ae30*/  @P3 STG.E.U16 desc[UR44][R4.64+0x92], R95 ;  /* 0x0000925f04003986 */ /* 0x000fe2000c10152c */
[----:B------:R-:W-:-:S02]  /*ae40*/  ISETP.GT.AND P3, PT, R3, 0x8, P0 ;  /* 0x000000080300780c */ /* 0x000fc40000764270 */
[----:B------:R-:W-:Y:S01]  /*ae50*/  ISETP.GT.AND P0, PT, R0, 0x59, PT ;  /* 0x000000590000780c */ /* 0x000fe20003f04270 */
[----:B-1----:R-:W-:Y:S02]  /*ae60*/  @P5 IMAD.MOV.U32 R6, RZ, RZ, R8 ;  /* 0x000000ffff065224 */ /* 0x002fe400078e0008 */
[----:B------:R-:W-:-:S05]  /*ae70*/  @P5 IMAD.MOV.U32 R7, RZ, RZ, R9 ;  /* 0x000000ffff075224 */ /* 0x000fca00078e0009 */
[----:B------:R1:W-:Y:S01]  /*ae80*/  @P5 STG.E.U16 desc[UR44][R6.64+0xa0], R96 ;  /* 0x0000a06006005986 */ /* 0x0003e2000c10152c */
[----:B------:R-:W-:Y:S01]  /*ae90*/  ISETP.GT.AND P5, PT, R3, RZ, P2 ;  /* 0x000000ff0300720c */ /* 0x000fe200017a4270 */
[----:B-1----:R-:W-:Y:S02]  /*aea0*/  @P4 IMAD.MOV.U32 R6, RZ, RZ, R8 ;  /* 0x000000ffff064224 */ /* 0x002fe400078e0008 */
[----:B------:R-:W-:-:S05]  /*aeb0*/  @P4 IMAD.MOV.U32 R7, RZ, RZ, R9 ;  /* 0x000000ffff074224 */ /* 0x000fca00078e0009 */
[----:B------:R1:W-:Y:S01]  /*aec0*/  @P4 STG.E.U16 desc[UR44][R6.64+0xa2], R97 ;  /* 0x0000a26106004986 */ /* 0x0003e2000c10152c */
[----:B------:R-:W-:-:S03]  /*aed0*/  ISETP.GT.AND P4, PT, R3, RZ, P0 ;  /* 0x000000ff0300720c */ /* 0x000fc60000784270 */
[----:B------:R-:W-:Y:S01]  /*aee0*/  @P1 STG.E.U16 desc[UR44][R4.64+0xa0], R98 ;  /* 0x0000a06204001986 */ /* 0x000fe2000c10152c */
[C---:B------:R-:W-:Y:S02]  /*aef0*/  ISETP.GT.AND P1, PT, R3.reuse, 0x8, P2 ;  /* 0x000000080300780c */ /* 0x040fe40001724270 */
[C---:B------:R-:W-:Y:S01]  /*af00*/  ISETP.GT.AND P2, PT, R0.reuse, 0x60, PT ;  /* 0x000000600000780c */ /* 0x040fe20003f44270 */
[----:B------:R-:W-:Y:S01]  /*af10*/  @P3 STG.E.U16 desc[UR44][R4.64+0xa2], R99 ;  /* 0x0000a26304003986 */ /* 0x000fe2000c10152c */
[----:B------:R-:W-:Y:S02]  /*af20*/  ISETP.GT.AND P3, PT, R3, 0x8, P0 ;  /* 0x000000080300780c */ /* 0x000fe40000764270 */
        /* <DEDUP_REMOVED lines=144> */
[C---:B------:R-:W-:Y:S02]  /*b830*/  ISETP.GT.AND P5, PT, R3.reuse, RZ, P2 ;  /* 0x000000ff0300720c */ /* 0x040fe400017a4270 */
[----:B------:R-:W-:Y:S01]  /*b840*/  ISETP.GT.AND P2, PT, R3, 0x8, P2 ;  /* 0x000000080300780c */ /* 0x000fe20001744270 */
[----:B-1----:R-:W-:Y:S02]  /*b850*/  @P4 IMAD.MOV.U32 R6, RZ, RZ, R8 ;  /* 0x000000ffff064224 */ /* 0x002fe400078e0008 */
[----:B------:R-:W-:-:S05]  /*b860*/  @P4 IMAD.MOV.U32 R7, RZ, RZ, R9 ;  /* 0x000000ffff074224 */ /* 0x000fca00078e0009 */
[----:B------:R1:W-:Y:S01]  /*b870*/  @P4 STG.E.U16 desc[UR44][R6.64+0x152], R45 ;  /* 0x0001522d06004986 */ /* 0x0003e2000c10152c */
[C---:B------:R-:W-:Y:S02]  /*b880*/  ISETP.GT.AND P4, PT, R3.reuse, RZ, P0 ;  /* 0x000000ff0300720c */ /* 0x040fe40000784270 */
[----:B------:R-:W-:Y:S01]  /*b890*/  ISETP.GT.AND P0, PT, R3, 0x8, P0 ;  /* 0x000000080300780c */ /* 0x000fe20000704270 */
[----:B------:R-:W-:Y:S01]  /*b8a0*/  @P1 STG.E.U16 desc[UR44][R4.64+0x150], R46 ;  /* 0x0001502e04001986 */ /* 0x000fe2000c10152c */
[----:B------:R-:W-:-:S03]  /*b8b0*/  ISETP.GT.AND P1, PT, R0, 0xb9, PT ;  /* 0x000000b90000780c */ /* 0x000fc60003f24270 */
[----:B------:R-:W-:Y:S01]  /*b8c0*/  @P3 STG.E.U16 desc[UR44][R4.64+0x152], R47 ;  /* 0x0001522f04003986 */ /* 0x000fe2000c10152c */
        /* <DEDUP_REMOVED lines=14> */
[----:B------:R-:W-:-:S05]  /*b9b0*/  ISETP.GT.AND P0, PT, R0, 0xc1, PT ;  /* 0x000000c10000780c */ /* 0x000fca0003f04270 */
        /* <DEDUP_REMOVED lines=8> */
[----:B------:R-:W-:-:S03]  /*ba40*/  ISETP.GT.AND P5, PT, R3, RZ, P0 ;  /* 0x000000ff0300720c */ /* 0x000fc600007a4270 */
[----:B------:R-:W-:Y:S04]  /*ba50*/  @P3 STG.E.U16 desc[UR44][R4.64+0x170], R54 ;  /* 0x0001703604003986 */ /* 0x000fe8000c10152c */
[----:B------:R-:W-:Y:S01]  /*ba60*/  @P1 STG.E.U16 desc[UR44][R4.64+0x172], R55 ;  /* 0x0001723704001986 */ /* 0x000fe2000c10152c */
[C---:B------:R-:W-:Y:S02]  /*ba70*/  ISETP.GT.AND P1, PT, R3.reuse, 0x8, P0 ;  /* 0x000000080300780c */ /* 0x040fe40000724270 */
[----:B------:R-:W-:Y:S01]  /*ba80*/  ISETP.GT.AND P0, PT, R0, 0xc9, PT ;  /* 0x000000c90000780c */ /* 0x000fe20003f04270 */
[----:B-1----:R-:W-:Y:S02]  /*ba90*/  @P4 IMAD.MOV.U32 R6, RZ, RZ, R8 ;  /* 0x000000ffff064224 */ /* 0x002fe400078e0008 */
[----:B------:R-:W-:Y:S01]  /*baa0*/  @P4 IMAD.MOV.U32 R7, RZ, RZ, R9 ;  /* 0x000000ffff074224 */ /* 0x000fe200078e0009 */
[----:B------:R-:W-:-:S04]  /*bab0*/  ISETP.GT.AND P3, PT, R3, RZ, P0 ;  /* 0x000000ff0300720c */ /* 0x000fc80000764270 */
[----:B------:R1:W-:Y:S01]  /*bac0*/  @P4 STG.E.U16 desc[UR44][R6.64+0x180], R24 ;  /* 0x0001801806004986 */ /* 0x0003e2000c10152c */
[----:B------:R-:W-:Y:S01]  /*bad0*/  ISETP.GT.AND P4, PT, R0, 0xc8, PT ;  /* 0x000000c80000780c */ /* 0x000fe20003f84270 */
        /* <DEDUP_REMOVED lines=12> */
[----:B------:R-:W-:Y:S02]  /*bba0*/  ISETP.GT.AND P5, PT, R3, 0x8, P0 ;  /* 0x000000080300780c */ /* 0x000fe400007a4270 */
[----:B------:R-:W-:Y:S01]  /*bbb0*/  ISETP.GT.AND P0, PT, R0, 0xd1, PT ;  /* 0x000000d10000780c */ /* 0x000fe20003f04270 */
[----:B-1----:R-:W-:Y:S02]  /*bbc0*/  @P3 IMAD.MOV.U32 R6, RZ, RZ, R8 ;  /* 0x000000ffff063224 */ /* 0x002fe400078e0008 */
[----:B------:R-:W-:-:S05]  /*bbd0*/  @P3 IMAD.MOV.U32 R7, RZ, RZ, R9 ;  /* 0x000000ffff073224 */ /* 0x000fca00078e0009 */
[----:B------:R1:W-:Y:S01]  /*bbe0*/  @P3 STG.E.U16 desc[UR44][R6.64+0x192], R29 ;  /* 0x0001921d06003986 */ /* 0x0003e2000c10152c */
[----:B------:R-:W-:-:S03]  /*bbf0*/  ISETP.GT.AND P3, PT, R0, 0xd0, PT ;  /* 0x000000d00000780c */ /* 0x000fc60003f64270 */
[----:B------:R-:W-:Y:S01]  /*bc00*/  @P4 STG.E.U16 desc[UR44][R4.64+0x190], R30 ;  /* 0x0001901e04004986 */ /* 0x000fe2000c10152c */
[C---:B------:R-:W-:Y:S02]  /*bc10*/  ISETP.GT.AND P4, PT, R3.reuse, RZ, P3 ;  /* 0x000000ff0300720c */ /* 0x040fe40001f84270 */
[C---:B------:R-:W-:Y:S01]  /*bc20*/  ISETP.GT.AND P3, PT, R3.reuse, 0x8, P3 ;  /* 0x000000080300780c */ /* 0x040fe20001f64270 */
[----:B------:R-:W-:Y:S01]  /*bc30*/  @P5 STG.E.U16 desc[UR44][R4.64+0x192], R31 ;  /* 0x0001921f04005986 */ /* 0x000fe2000c10152c */
[C---:B------:R-:W-:Y:S02]  /*bc40*/  ISETP.GT.AND P5, PT, R3.reuse, RZ, P0 ;  /* 0x000000ff0300720c */ /* 0x040fe400007a4270 */
[----:B------:R-:W-:-:S07]  /*bc50*/  ISETP.GT.AND P0, PT, R3, 0x8, P0 ;  /* 0x000000080300780c */ /* 0x000fce0000704270 */
[----:B-1----:R-:W-:Y:S02]  /*bc60*/  @P4 IMAD.MOV.U32 R6, RZ, RZ, R8 ;  /* 0x000000ffff064224 */ /* 0x002fe400078e0008 */
[----:B------:R-:W-:Y:S02]  /*bc70*/  @P4 IMAD.MOV.U32 R7, RZ, RZ, R9 ;  /* 0x000000ffff074224 */ /* 0x000fe400078e0009 */
[----:B------:R-:W-:-:S03]  /*bc80*/  @P3 IMAD.MOV.U32 R2, RZ, RZ, R4 ;  /* 0x000000ffff023224 */ /* 0x000fc600078e0004 */
[----:B------:R1:W-:Y:S01]  /*bc90*/  @P4 STG.E.U16 desc[UR44][R6.64+0x1a0], R32 ;  /* 0x0001a02006004986 */ /* 0x0003e2000c10152c */
[C---:B------:R-:W-:Y:S02]  /*bca0*/  ISETP.GT.AND P4, PT, R3.reuse, RZ, P1 ;  /* 0x000000ff0300720c */ /* 0x040fe40000f84270 */
[----:B------:R-:W-:Y:S01]  /*bcb0*/  ISETP.GT.AND P1, PT, R3, 0x8, P1 ;  /* 0x000000080300780c */ /* 0x000fe20000f24270 */
[----:B-1----:R-:W-:Y:S02]  /*bcc0*/  @P5 IMAD.MOV.U32 R6, RZ, RZ, R8 ;  /* 0x000000ffff065224 */ /* 0x002fe400078e0008 */
[----:B------:R-:W-:-:S05]  /*bcd0*/  @P5 IMAD.MOV.U32 R7, RZ, RZ, R9 ;  /* 0x000000ffff075224 */ /* 0x000fca00078e0009 */
[----:B------:R-:W-:Y:S01]  /*bce0*/  @P5 STG.E.U16 desc[UR44][R6.64+0x1a2], R33 ;  /* 0x0001a22106005986 */ /* 0x000fe2000c10152c */
[C---:B------:R-:W-:Y:S02]  /*bcf0*/  ISETP.GT.AND P5, PT, R3.reuse, RZ, P2 ;  /* 0x000000ff0300720c */ /* 0x040fe400017a4270 */
[----:B------:R-:W-:Y:S01]  /*bd00*/  ISETP.GT.AND P2, PT, R3, 0x8, P2 ;  /* 0x000000080300780c */ /* 0x000fe20001744270 */
[----:B------:R-:W-:-:S05]  /*bd10*/  @P3 IMAD.MOV.U32 R3, RZ, RZ, R5 ;  /* 0x000000ffff033224 */ /* 0x000fca00078e0005 */
[----:B------:R1:W-:Y:S02]  /*bd20*/  @P3 STG.E.U16 desc[UR44][R2.64+0x1a0], R34 ;  /* 0x0001a02202003986 */ /* 0x0003e4000c10152c */
[----:B-1----:R-:W-:Y:S02]  /*bd30*/  @P0 IMAD.MOV.U32 R2, RZ, RZ, R4 ;  /* 0x000000ffff020224 */ /* 0x002fe400078e0004 */
[----:B------:R-:W-:-:S05]  /*bd40*/  @P0 IMAD.MOV.U32 R3, RZ, RZ, R5 ;  /* 0x000000ffff030224 */ /* 0x000fca00078e0005 */
[----:B------:R1:W-:Y:S02]  /*bd50*/  @P0 STG.E.U16 desc[UR44][R2.64+0x1a2], R35 ;  /* 0x0001a22302000986 */ /* 0x0003e4000c10152c */
[----:B-1----:R-:W-:Y:S02]  /*bd60*/  @P5 IMAD.MOV.U32 R2, RZ, RZ, R8 ;  /* 0x000000ffff025224 */ /* 0x002fe400078e0008 */
[----:B------:R-:W-:-:S05]  /*bd70*/  @P5 IMAD.MOV.U32 R3, RZ, RZ, R9 ;  /* 0x000000ffff035224 */ /* 0x000fca00078e0009 */
[----:B------:R1:W-:Y:S04]  /*bd80*/  @P5 STG.E.U16 desc[UR44][R2.64+0x1b0], R36 ;  /* 0x0001b02402005986 */ /* 0x0003e8000c10152c */
[----:B------:R2:W-:Y:S01]  /*bd90*/  @P4 STG.E.U16 desc[UR44][R8.64+0x1b2], R37 ;  /* 0x0001b22508004986 */ /* 0x0005e2000c10152c */
[----:B-1----:R-:W-:Y:S02]  /*bda0*/  @P2 IMAD.MOV.U32 R2, RZ, RZ, R4 ;  /* 0x000000ffff022224 */ /* 0x002fe400078e0004 */
[----:B------:R-:W-:-:S05]  /*bdb0*/  @P2 IMAD.MOV.U32 R3, RZ, RZ, R5 ;  /* 0x000000ffff032224 */ /* 0x000fca00078e0005 */
[----:B------:R2:W-:Y:S04]  /*bdc0*/  @P2 STG.E.U16 desc[UR44][R2.64+0x1b0], R38 ;  /* 0x0001b02602002986 */ /* 0x0005e8000c10152c */
[----:B------:R2:W-:Y:S02]  /*bdd0*/  @P1 STG.E.U16 desc[UR44][R4.64+0x1b2], R39 ;  /* 0x0001b22704001986 */ /* 0x0005e4000c10152c */
.L_x_258:
[----:B------:R-:W-:Y:S05]  /*bde0*/  BSYNC B0 ;  /* 0x0000000000007941 */ /* 0x000fea0003800000 */
.L_x_36:
[----:B--2---:R-:W2:Y:S01]  /*bdf0*/  LDL.64 R2, [R1] ;  /* 0x0000000001027983 */ /* 0x004ea20000100a00 */
[----:B------:R-:W-:Y:S01]  /*be00*/  ULDC.64 UR4, c[0x0][0x650] ;  /* 0x0001940000047ab9 */ /* 0x000fe20000000a00 */
[----:B------:R2:W-:Y:S01]  /*be10*/  SYNCS.ARRIVE.TRANS64.A1T0 RZ, [R146+UR42], RZ ;  /* 0x000000ff92ff79a7 */ /* 0x0005e2000810002a */
[----:B01--4-:R-:W-:Y:S01]  /*be20*/  PRMT R0, RZ, 0x7610, R0 ;  /* 0x00007610ff007816 */ /* 0x013fe20000000000 */
[----:B-----5:R-:W-:Y:S02]  /*be30*/  IMAD.MOV.U32 R19, RZ, RZ, -0x1 ;  /* 0xffffffffff137424 */ /* 0x020fe400078e00ff */
[----:B------:R-:W-:Y:S01]  /*be40*/  IMAD.MOV.U32 R22, RZ, RZ, -0x1 ;  /* 0xffffffffff167424 */ /* 0x000fe200078e00ff */
[----:B--2---:R-:W-:-:S04]  /*be50*/  LEA R18, P0, R2, R18, 0x1 ;  /* 0x0000001202127211 */ /* 0x004fc800078008ff */
[----:B------:R-:W-:Y:S01]  /*be60*/  LEA.HI.X R17, R2, R17, R23, 0x1, P0 ;  /* 0x0000001102117211 */ /* 0x000fe200000f0c17 */
[----:B------:R-:W-:Y:S01]  /*be70*/  IMAD.MOV.U32 R2, RZ, RZ, -0x1 ;  /* 0xffffffffff027424 */ /* 0x000fe200078e00ff */
[----:B------:R-:W-:-:S04]  /*be80*/  ISETP.GE.U32.AND P0, PT, R18, UR4, PT ;  /* 0x0000000412007c0c */ /* 0x000fc8000bf06070 */
[----:B------:R-:W-:-:S13]  /*be90*/  ISETP.GE.U32.AND.EX P0, PT, R17, UR5, PT, P0 ;  /* 0x0000000511007c0c */ /* 0x000fda000bf06100 */
[----:B------:R-:W-:Y:S05]  /*bea0*/  @P0 BRA `(.L_x_259) ;  /* 0x0000000400700947 */ /* 0x000fea0003800000 */
[----:B------:R-:W0:Y:S01]  /*beb0*/  S2R R10, SR_CTAID.X ;  /* 0x00000000000a7919 */ /* 0x000e220000002500 */
[----:B------:R-:W1:Y:S01]  /*bec0*/  LDC.64 R8, c[0x0][0x628] ;  /* 0x00018a00ff087b82 */ /* 0x000e620000000a00 */
[----:B------:R-:W-:Y:S01]  /*bed0*/  ULDC UR4, c[0x0][0x150] ;  /* 0x0000540000047ab9 */ /* 0x000fe20000000800 */
[----:B------:R-:W-:Y:S01]  /*bee0*/  IMAD.MOV.U32 R6, RZ, RZ, R18 ;  /* 0x000000ffff067224 */ /* 0x000fe200078e0012 */
[----:B------:R-:W2:Y:S01]  /*bef0*/  S2R R20, SR_CTAID.Y ;  /* 0x0000000000147919 */ /* 0x000ea20000002600 */
[----:B------:R-:W-:-:S04]  /*bf00*/  IMAD.MOV.U32 R7, RZ, RZ, R17 ;  /* 0x000000ffff077224 */ /* 0x000fc800078e0011 */
[----:B------:R-:W4:Y:S08]  /*bf10*/  LDC R15, c[0x0][0x144] ;  /* 0x00005100ff0f7b82 */ /* 0x000f300000000800 */
[----:B------:R-:W2:Y:S08]  /*bf20*/  LDC R0, c[0x0][0x630] ;  /* 0x00018c00ff007b82 */ /* 0x000eb00000000800 */
[----:B------:R-:W2:Y:S01]  /*bf30*/  LDC.64 R12, c[0x0][0x620] ;  /* 0x00018800ff0c7b82 */ /* 0x000ea20000000a00 */
[----:B-1----:R-:W-:-:S04]  /*bf40*/  ISETP.NE.U32.AND P0, PT, R8, RZ, PT ;  /* 0x000000ff0800720c */ /* 0x002fc80003f05070 */
[----:B------:R-:W-:Y:S02]  /*bf50*/  ISETP.NE.AND.EX P0, PT, R9, RZ, PT, P0 ;  /* 0x000000ff0900720c */ /* 0x000fe40003f05300 */
[----:B0-----:R-:W-:-:S05]  /*bf60*/  I2FP.F32.U32 R2, R10 ;  /* 0x0000000a00027245 */ /* 0x001fca0000201000 */
[----:B------:R-:W-:-:S04]  /*bf70*/  FMUL R2, R2, UR4 ;  /* 0x0000000402027c20 */ /* 0x000fc80008400000 */
[----:B------:R0:W1:Y:S02]  /*bf80*/  F2I.U32.TRUNC.NTZ R14, R2 ;  /* 0x00000002000e7305 */ /* 0x000064000020f000 */
[----:B----4-:R-:W-:Y:S05]  /*bf90*/  @!P0 BRA `(.L_x_260) ;  /* 0x0000000000288947 */ /* 0x010fea0003800000 */
[----:B------:R-:W4:Y:S02]  /*bfa0*/  LDC R3, c[0x0][0x634] ;  /* 0x00018d00ff037b82 */ /* 0x000f240000000800 */
[----:B----4-:R-:W-:-:S05]  /*bfb0*/  IADD3 R7, P0, R18, R3, RZ ;  /* 0x0000000312077210 */ /* 0x010fca0007f1e0ff */
[----:B------:R-:W-:-:S04]  /*bfc0*/  IMAD.X R11, RZ, RZ, R17, P0 ;  /* 0x000000ffff0b7224 */ /* 0x000fc800000e0611 */
[----:B0-----:R-:W-:-:S04]  /*bfd0*/  IMAD.WIDE.U32 R2, R11, R8, RZ ;  /* 0x000000080b027225 */ /* 0x001fc800078e00ff */
[----:B---3--:R-:W-:-:S04]  /*bfe0*/  IMAD.WIDE.U32 R4, P0, R7, R9, R2 ;  /* 0x0000000907047225 */ /* 0x008fc80007800002 */
[----:B------:R-:W-:-:S04]  /*bff0*/  IMAD.WIDE.U32 R2, R7, R8, RZ ;  /* 0x0000000807027225 */ /* 0x000fc800078e00ff */
[----:B------:R-:W-:Y:S01]  /*c000*/  IMAD.X R7, RZ, RZ, RZ, P0 ;  /* 0x000000ffff077224 */ /* 0x000fe200000e06ff */
[----:B------:R-:W-:Y:S01]  /*c010*/  IADD3 RZ, P0, R3, R4, RZ ;  /* 0x0000000403ff7210 */ /* 0x000fe20007f1e0ff */
[----:B------:R-:W-:-:S04]  /*c020*/  IMAD.MOV.U32 R6, RZ, RZ, R5 ;  /* 0x000000ffff067224 */ /* 0x000fc800078e0005 */
[----:B------:R-:W-:-:S08]  /*c030*/  IMAD.WIDE.U32.X R6, R11, R9, R6, P0 ;  /* 0x000000090b067225 */ /* 0x000fd000000e0406 */
.L_x_260:
[----:B------:R-:W4:Y:S01]  /*c040*/  LDC.64 R26, c[0x0][0x640] ;  /* 0x00019000ff1a7b82 */ /* 0x000f220000000a00 */
[-C--:B--2---:R-:W-:Y:S01]  /*c050*/  SHF.R.U64 R11, R6, R0.reuse, R7 ;  /* 0x00000000060b7219 */ /* 0x084fe20000001207 */
[----:B------:R-:W-:Y:S01]  /*c060*/  IMAD.MOV.U32 R19, RZ, RZ, R17 ;  /* 0x000000ffff137224 */ /* 0x000fe200078e0011 */
[----:B------:R-:W-:Y:S01]  /*c070*/  SHF.R.U32.HI R0, RZ, R0, R7 ;  /* 0x00000000ff007219 */ /* 0x000fe20000011607 */
[----:B-1----:R-:W-:Y:S01]  /*c080*/  IMAD.MOV R14, RZ, RZ, -R14 ;  /* 0x000000ffff0e7224 */ /* 0x002fe200078e0a0e */
[----:B---3--:R-:W-:Y:S01]  /*c090*/  IADD3 R5, P0, RZ, -R11, RZ ;  /* 0x8000000bff057210 */ /* 0x008fe20007f1e0ff */
[----:B------:R-:W-:Y:S01]  /*c0a0*/  ULDC UR4, c[0x0][0x154] ;  /* 0x0000550000047ab9 */ /* 0x000fe20000000800 */
[----:B------:R-:W-:Y:S01]  /*c0b0*/  IMAD.MOV.U32 R7, RZ, RZ, 0x1 ;  /* 0x00000001ff077424 */ /* 0x000fe200078e00ff */
[----:B------:R-:W1:Y:S01]  /*c0c0*/  LDC R4, c[0x0][0x618] ;  /* 0x00018600ff047b82 */ /* 0x000e620000000800 */
[----:B------:R-:W-:Y:S02]  /*c0d0*/  IMAD R22, R15, R14, R10 ;  /* 0x0000000e0f167224 */ /* 0x000fe400078e020a */
[----:B------:R-:W-:-:S04]  /*c0e0*/  IMAD.X R3, RZ, RZ, ~R0, P0 ;  /* 0x000000ffff037224 */ /* 0x000fc800000e0e00 */
[-C--:B------:R-:W-:Y:S01]  /*c0f0*/  IMAD R0, R3, R12.reuse, RZ ;  /* 0x0000000c03007224 */ /* 0x080fe200078e02ff */
[----:B------:R-:W2:Y:S01]  /*c100*/  LDC R6, c[0x0][0x608] ;  /* 0x00018200ff067b82 */ /* 0x000ea20000000800 */
[----:B0-----:R-:W-:-:S04]  /*c110*/  IMAD.WIDE.U32 R2, R5, R12, R18 ;  /* 0x0000000c05027225 */ /* 0x001fc800078e0012 */
[----:B------:R-:W-:Y:S01]  /*c120*/  IMAD R5, R5, R13, R0 ;  /* 0x0000000d05057224 */ /* 0x000fe200078e0200 */
[----:B------:R-:W-:Y:S02]  /*c130*/  I2FP.F32.U32 R0, R20 ;  /* 0x0000001400007245 */ /* 0x000fe40000201000 */
[----:B------:R-:W0:Y:S01]  /*c140*/  LDC R24, c[0x0][0x658] ;  /* 0x00019600ff187b82 */ /* 0x000e220000000800 */
[----:B------:R-:W-:Y:S01]  /*c150*/  IMAD.IADD R3, R3, 0x1, R5 ;  /* 0x0000000103037824 */ /* 0x000fe200078e0205 */
[----:B----4-:R-:W-:Y:S01]  /*c160*/  ISETP.NE.U32.AND P0, PT, R26, RZ, PT ;  /* 0x000000ff1a00720c */ /* 0x010fe20003f05070 */
[----:B------:R-:W-:Y:S01]  /*c170*/  FMUL R0, R0, UR4 ;  /* 0x0000000400007c20 */ /* 0x000fe20008400000 */
[----:B------:R-:W-:Y:S02]  /*c180*/  IMAD.MOV.U32 R5, RZ, RZ, -0x1 ;  /* 0xffffffffff057424 */ /* 0x000fe400078e00ff */
[----:B------:R-:W-:Y:S01]  /*c190*/  ISETP.NE.AND.EX P0, PT, R27, RZ, PT, P0 ;  /* 0x000000ff1b00720c */ /* 0x000fe20003f05300 */
[----:B------:R3:W4:Y:S01]  /*c1a0*/  F2I.U32.TRUNC.NTZ R12, R0 ;  /* 0x00000000000c7305 */ /* 0x000722000020f000 */
[----:B------:R-:W3:Y:S01]  /*c1b0*/  LDC R15, c[0x0][0x148] ;  /* 0x00005200ff0f7b82 */ /* 0x000ee20000000800 */
[----:B-1----:R-:W-:-:S02]  /*c1c0*/  SHF.R.U64 R10, R2, R4, R3 ;  /* 0x00000004020a7219 */ /* 0x002fc40000001203 */
[----:B------:R-:W-:-:S05]  /*c1d0*/  SHF.R.U32.HI R3, RZ, R4, R3 ;  /* 0x00000004ff037219 */ /* 0x000fca0000011603 */
[----:B------:R-:W1:Y:S01]  /*c1e0*/  LDC R14, c[0x0][0x600] ;  /* 0x00018000ff0e7b82 */ /* 0x000e620000000800 */
[-CC-:B--2---:R-:W-:Y:S02]  /*c1f0*/  SHF.R.U64 R8, R10, R6.reuse, R3.reuse ;  /* 0x000000060a087219 */ /* 0x184fe40000001203 */
[----:B------:R-:W-:-:S05]  /*c200*/  SHF.R.U32.HI R3, RZ, R6, R3 ;  /* 0x00000006ff037219 */ /* 0x000fca0000011603 */
[----:B------:R-:W2:Y:S01]  /*c210*/  LDC R21, c[0x0][0x648] ;  /* 0x00019200ff157b82 */ /* 0x000ea20000000800 */
[-CC-:B0-----:R-:W-:Y:S02]  /*c220*/  SHF.R.U64 R13, R8, R24.reuse, R3.reuse ;  /* 0x00000018080d7219 */ /* 0x181fe40000001203 */
[-C--:B------:R-:W-:Y:S02]  /*c230*/  SHF.L.U32 R5, R5, R24.reuse, RZ ;  /* 0x0000001805057219 */ /* 0x080fe400000006ff */
[-C--:B------:R-:W-:Y:S01]  /*c240*/  SHF.R.U32.HI R3, RZ, R24.reuse, R3 ;  /* 0x00000018ff037219 */ /* 0x080fe20000011603 */
[----:B------:R-:W-:Y:S01]  /*c250*/  IMAD.MOV.U32 R2, RZ, RZ, R13 ;  /* 0x000000ffff027224 */ /* 0x000fe200078e000d */
[----:B------:R-:W-:Y:S01]  /*c260*/  SHF.L.U32 R24, R7, R24, RZ ;  /* 0x0000001807187219 */ /* 0x000fe200000006ff */
[----:B------:R-:W0:Y:S01]  /*c270*/  LDC R25, c[0x0][0x638] ;  /* 0x00018e00ff197b82 */ /* 0x000e220000000800 */
[----:B------:R-:W-:-:S07]  /*c280*/  LOP3.LUT R19, RZ, R5, RZ, 0x33, !PT ;  /* 0x00000005ff137212 */ /* 0x000fce00078e33ff */
[----:B------:R-:W0:Y:S01]  /*c290*/  LDC R28, c[0x0][0x610] ;  /* 0x00018400ff1c7b82 */ /* 0x000e220000000800 */
[----:B----4-:R-:W-:Y:S05]  /*c2a0*/  @!P0 BRA `(.L_x_261) ;  /* 0x0000000000288947 */ /* 0x010fea0003800000 */
[----:B---3--:R-:W3:Y:S02]  /*c2b0*/  LDC R0, c[0x0][0x64c] ;  /* 0x00019300ff007b82 */ /* 0x008ee40000000800 */
[----:B---3--:R-:W-:-:S05]  /*c2c0*/  IADD3 R7, P0, R13, R0, RZ ;  /* 0x000000000d077210 */ /* 0x008fca0007f1e0ff */
        /* <DEDUP_REMOVED lines=8> */
.L_x_261:
[----:B------:R-:W4:Y:S01]  /*c350*/  LDC R4, c[0x0][0x65c] ;  /* 0x00019700ff047b82 */ /* 0x000f220000000800 */
[----:B--23--:R-:W-:Y:S01]  /*c360*/  SHF.R.U64 R0, R2, R21, R3 ;  /* 0x0000001502007219 */ /* 0x00cfe20000001203 */
[----:B-1----:R-:W-:Y:S01]  /*c370*/  VIADD R3, R14, 0xffffffff ;  /* 0xffffffff0e037836 */ /* 0x002fe20000000000 */
[----:B------:R-:W-:Y:S01]  /*c380*/  LOP3.LUT R19, R8, R19, RZ, 0xc0, !PT ;  /* 0x0000001308137212 */ /* 0x000fe200078ec0ff */
[----:B------:R-:W-:Y:S02]  /*c390*/  IMAD.MOV R12, RZ, RZ, -R12 ;  /* 0x000000ffff0c7224 */ /* 0x000fe400078e0a0c */
[----:B------:R-:W-:Y:S01]  /*c3a0*/  IMAD.MOV R2, RZ, RZ, -R0 ;  /* 0x000000ffff027224 */ /* 0x000fe200078e0a00 */
[----:B------:R-:W-:Y:S01]  /*c3b0*/  LOP3.LUT R3, R10, R3, RZ, 0xc0, !PT ;  /* 0x000000030a037212 */ /* 0x000fe200078ec0ff */
[----:B------:R-:W-:Y:S02]  /*c3c0*/  IMAD R19, R24, R0, R19 ;  /* 0x0000000018137224 */ /* 0x000fe400078e0213 */
[----:B0-----:R-:W-:-:S04]  /*c3d0*/  IMAD R0, R2, R25, R13 ;  /* 0x0000001902007224 */ /* 0x001fc800078e020d */
[----:B------:R-:W-:Y:S01]  /*c3e0*/  IMAD R2, R0, R14, R3 ;  /* 0x0000000e00027224 */ /* 0x000fe200078e0203 */
[----:B----4-:R-:W-:Y:S01]  /*c3f0*/  ISETP.NE.AND P0, PT, R4, 0x1, PT ;  /* 0x000000010400780c */ /* 0x010fe20003f05270 */
[----:B------:R-:W-:-:S05]  /*c400*/  IMAD.MOV.U32 R4, RZ, RZ, 0x1 ;  /* 0x00000001ff047424 */ /* 0x000fca00078e00ff */
[----:B------:R-:W-:-:S07]  /*c410*/  PRMT R0, R4, 0x7610, R0 ;  /* 0x0000761004007816 */ /* 0x000fce0000000000 */
[----:B------:R-:W-:-:S04]  /*c420*/  @P0 IMAD R22, R15, R12, R20 ;  /* 0x0000000c0f160224 */ /* 0x000fc800078e0214 */
[----:B------:R-:W-:-:S05]  /*c430*/  IMAD R19, R19, R28, R22 ;  /* 0x0000001c13137224 */ /* 0x000fca00078e0216 */
[----:B------:R-:W-:Y:S02]  /*c440*/  SEL R22, R2, R19, !P0 ;  /* 0x0000001302167207 */ /* 0x000fe40004000000 */
[----:B------:R-:W-:Y:S01]  /*c450*/  SEL R19, R19, R2, !P0 ;  /* 0x0000000213137207 */ /* 0x000fe20004000000 */
[----:B------:R-:W-:-:S07]  /*c460*/  IMAD.MOV.U32 R2, RZ, RZ, R11 ;  /* 0x000000ffff027224 */ /* 0x000fce00078e000b */
.L_x_259:
[----:B------:R-:W-:Y:S02]  /*c470*/  LOP3.LUT P0, RZ, R0, 0xff, RZ, 0xc0, !PT ;  /* 0x000000ff00ff7812 */ /* 0x000fe4000780c0ff */
[----:B------:R-:W-:-:S11]  /*c480*/  LOP3.LUT R149, R149, 0x1, RZ, 0x3c, !PT ;  /* 0x0000000195957812 */ /* 0x000fd600078e3cff */
[----:B------:R-:W-:Y:S05]  /*c490*/  @P0 BRA `(.L_x_262) ;  /* 0xffffff5000740947 */ /* 0x000fea000383ffff */
[----:B------:R-:W-:Y:S05]  /*c4a0*/  EXIT ;  /* 0x000000000000794d */ /* 0x000fea0003800000 */
.L_x_17:
[----:B------:R-:W-:-:S08]  /*c4b0*/  ISETP.NE.AND P0, PT, R5, RZ, PT ;  /* 0x000000ff0500720c */ /* 0x000fd00003f05270 */
[----:B0-----:R-:W0:-:S00]  /*c4c0*/  USETMAXREG.DEALLOC.CTAPOOL 0x28 ;  /* 0x00000028000079c8 */ /* 0x001e0000080e0500 */
[----:B------:R-:W-:Y:S05]  /*c4d0*/  @P0 EXIT ;  /* 0x000000000000094d */ /* 0x000fea0003800000 */
[----:B0-----:R-:W-:Y:S01]  /*c4e0*/  LOP3.LUT P0, RZ, R8, 0xff, RZ, 0xc0, !PT ;  /* 0x000000ff08ff7812 */ /* 0x001fe2000780c0ff */
[----:B------:R-:W-:Y:S02]  /*c4f0*/  IMAD.MOV.U32 R0, RZ, RZ, 0x1 ;  /* 0x00000001ff007424 */ /* 0x000fe400078e00ff */
[----:B------:R-:W-:-:S10]  /*c500*/  IMAD.MOV.U32 R7, RZ, RZ, RZ ;  /* 0x000000ffff077224 */ /* 0x000fd400078e00ff */
[----:B------:R-:W-:Y:S05]  /*c510*/  @!P0 BRA `(.L_x_263) ;  /* 0x0000000c00648947 */ /* 0x000fea0003800000 */
[----:B------:R-:W0:Y:S01]  /*c520*/  S2R R9, SR_CgaCtaId ;  /* 0x0000000000097919 */ /* 0x000e220000008800 */
[----:B------:R-:W-:Y:S01]  /*c530*/  LOP3.LUT P0, RZ, R4, 0x1f, RZ, 0xc0, !PT ;  /* 0x0000001f04ff7812 */ /* 0x000fe2000780c0ff */
[----:B------:R-:W-:Y:S01]  /*c540*/  ULDC UR5, c[0x0][0x658] ;  /* 0x0001960000057ab9 */ /* 0x000fe20000000800 */
[----:B------:R-:W-:Y:S01]  /*c550*/  UMOV UR6, 0xffffffff ;  /* 0xffffffff00067882 */ /* 0x000fe20000000000 */
[----:B------:R-:W-:Y:S01]  /*c560*/  BSSY B0, `(.L_x_263) ;  /* 0x00000d4000007945 */ /* 0x000fe20003800000 */
[----:B------:R-:W-:Y:S01]  /*c570*/  USHF.L.U32 UR6, UR6, UR5, URZ ;  /* 0x0000000506067299 */ /* 0x000fe2000800063f */
[C---:B------:R-:W-:Y:S01]  /*c580*/  ISETP.NE.AND P2, PT, R3.reuse, RZ, PT ;  /* 0x000000ff0300720c */ /* 0x040fe20003f45270 */
[----:B------:R-:W-:Y:S01]  /*c590*/  IMAD.MOV.U32 R8, RZ, RZ, 0x1 ;  /* 0x00000001ff087424 */ /* 0x000fe200078e00ff */
[----:B------:R-:W-:Y:S01]  /*c5a0*/  ISETP.NE.OR P0, PT, R3, RZ, !P0 ;  /* 0x000000ff0300720c */ /* 0x000fe20004705670 */
[----:B------:R-:W-:Y:S01]  /*c5b0*/  IMAD.MOV.U32 R0, RZ, RZ, 0x1 ;  /* 0x00000001ff007424 */ /* 0x000fe200078e00ff */
[----:B------:R-:W-:Y:S01]  /*c5c0*/  LOP3.LUT R6, R16, 0x2, RZ, 0xfc, !PT ;  /* 0x0000000210067812 */ /* 0x000fe200078efcff */
[----:B------:R-:W-:Y:S01]  /*c5d0*/  IMAD.MOV.U32 R7, RZ, RZ, RZ ;  /* 0x000000ffff077224 */ /* 0x000fe200078e00ff */
[----:B------:R-:W-:Y:S01]  /*c5e0*/  ULDC UR4, c[0x0][0x600] ;  /* 0x0001800000047ab9 */ /* 0x000fe20000000800 */
[----:B------:R-:W-:Y:S01]  /*c5f0*/  UMOV UR7, 0x1 ;  /* 0x0000000100077882 */ /* 0x000fe20000000000 */
[----:B------:R-:W-:-:S02]  /*c600*/  UIADD3 UR21, UR38, 0x1, URZ ;  /* 0x0000000126157890 */ /* 0x000fc4000fffe03f */
[----:B------:R-:W-:Y:S02]  /*c610*/  UIADD3 UR4, UR4, -0x1, URZ ;  /* 0xffffffff04047890 */ /* 0x000fe4000fffe03f */
[----:B------:R-:W-:Y:S02]  /*c620*/  USHF.L.U32 UR5, UR7, UR5, URZ ;  /* 0x0000000507057299 */ /* 0x000fe4000800063f */
[----:B------:R-:W-:Y:S01]  /*c630*/  ULOP3.LUT UR13, URZ, UR6, URZ, 0x33, !UPT ;  /* 0x000000063f0d7292 */ /* 0x000fe2000f8e333f */
[----:B------:R-:W-:Y:S01]  /*c640*/  ULDC.64 UR22, c[0x0][0x198] ;  /* 0x0000660000167ab9 */ /* 0x000fe20000000a00 */
[----:B0-----:R-:W-:-:S10]  /*c650*/  LOP3.LUT R9, R9, 0x1, RZ, 0xc0, !PT ;  /* 0x0000000109097812 */ /* 0x001fd400078ec0ff */
.L_x_275:
[----:B------:R-:W-:-:S03]  /*c660*/  UMOV UR6, 0xffffffff ;  /* 0xffffffff00067882 */ /* 0x000fc60000000000 */
[----:B------:R-:W-:Y:S05]  /*c670*/  BRA.DIV UR6, `(.L_x_264) ;  /* 0x0000000e06fc7947 */ /* 0x000fea000b800000 */
[----:B------:R-:W-:-:S13]  /*c680*/  ELECT P6, URZ, PT ;  /* 0x00000000003f782f */ /* 0x000fda00038c0000 */
.L_x_287:
[----:B------:R-:W0:Y:S01]  /*c690*/  LDC R3, c[0x0][0x28c] ;  /* 0x0000a300ff037b82 */ /* 0x000e220000000800 */
[----:B------:R-:W-:Y:S01]  /*c6a0*/  BSSY B1, `(.L_x_265) ;  /* 0x0000047000017945 */ /* 0x000fe20003800000 */
[----:B0-----:R-:W-:-:S13]  /*c6b0*/  ISETP.LT.OR P6, PT, R3, 0x1, !P6 ;  /* 0x000000010300780c */ /* 0x001fda00077c1670 */
[----:B------:R-:W-:Y:S05]  /*c6c0*/  @P6 BRA `(.L_x_266) ;  /* 0x0000000400106947 */ /* 0x000fea0003800000 */
[----:B------:R-:W-:Y:S02]  /*c6d0*/  IMAD R22, R22, 0x2, R9 ;  /* 0x0000000216167824 */ /* 0x000fe400078e0209 */
[----:B------:R-:W-:Y:S02]  /*c6e0*/  IMAD.SHL.U32 R19, R19, 0x40, RZ ;  /* 0x0000004013137824 */ /* 0x000fe400078e00ff */
[----:B------:R-:W-:Y:S02]  /*c6f0*/  IMAD.MOV.U32 R13, RZ, RZ, RZ ;  /* 0x000000ffff0d7224 */ /* 0x000fe400078e00ff */
[----:B------:R-:W-:Y:S02]  /*c700*/  IMAD.U32 R14, RZ, RZ, UR21 ;  /* 0x00000015ff0e7e24 */ /* 0x000fe4000f8e00ff */
[----:B------:R-:W-:Y:S02]  /*c710*/  IMAD.MOV.U32 R3, RZ, RZ, R0 ;  /* 0x000000ffff037224 */ /* 0x000fe400078e0000 */
[----:B------:R-:W-:-:S02]  /*c720*/  IMAD.MOV.U32 R4, RZ, RZ, R7 ;  /* 0x000000ffff047224 */ /* 0x000fc400078e0007 */
[----:B------:R-:W-:-:S07]  /*c730*/  IMAD R22, R22, 0x70, RZ ;  /* 0x0000007016167824 */ /* 0x000fce00078e02ff */
.L_x_270:
[----:B------:R-:W0:Y:S01]  /*c740*/  S2R R10, SR_CgaCtaId ;  /* 0x00000000000a7919 */ /* 0x000e220000008800 */
[----:B------:R-:W-:-:S04]  /*c750*/  MOV R5, 0x400 ;  /* 0x0000040000057802 */ /* 0x000fc80000000f00 */
[----:B0-----:R-:W-:Y:S02]  /*c760*/  LEA R11, R10, R5, 0x18 ;  /* 0x000000050a0b7211 */ /* 0x001fe400078ec0ff */
[----:B------:R-:W-:Y:S01]  /*c770*/  SHF.L.U32 R5, R3, 0x1f, RZ ;  /* 0x0000001f03057819 */ /* 0x000fe200000006ff */
[----:B------:R-:W0:Y:S02]  /*c780*/  @!P2 LDC R10, c[0x0][0x500] ;  /* 0x00014000ff0aab82 */ /* 0x000e240000000800 */
[----:B------:R-:W-:-:S04]  /*c790*/  IMAD R12, R4, 0x8, R11 ;  /* 0x00000008040c7824 */ /* 0x000fc800078e020b */
[----:B------:R-:W1:Y:S02]  /*c7a0*/  SYNCS.PHASECHK.TRANS64.TRYWAIT P1, [R12+URZ+0x18], R5 ;  /* 0x000018050c0075a7 */ /* 0x000e64000802017f */
[----:B-1----:R-:W-:Y:S05]  /*c7b0*/  @!P1 BRA `(.L_x_267) ;  /* 0x0000000c00cc9947 */ /* 0x002fea0003800000 */
.L_x_288:
[----:B-1----:R-:W-:Y:S01]  /*c7c0*/  PRMT R5, R6, 0x9910, RZ ;  /* 0x0000991006057816 */ /* 0x002fe200000000ff */
[----:B0-----:R0:W-:Y:S03]  /*c7d0*/  @!P2 SYNCS.ARRIVE.TRANS64 RZ, [R12+URZ], R10 ;  /* 0x0000000a0cffa9a7 */ /* 0x0011e6000800003f */
[----:B------:R-:W-:-:S13]  /*c7e0*/  ISETP.NE.AND P1, PT, R5, 0x2, PT ;  /* 0x000000020500780c */ /* 0x000fda0003f25270 */
[----:B0-----:R-:W-:Y:S05]  /*c7f0*/  @P1 BRA `(.L_x_268) ;  /* 0x0000000000041947 */ /* 0x001fea0003800000 */
[----:B------:R-:W-:Y:S01]  /*c800*/  BPT.TRAP 0x1 ;  /* 0x000000040000795c */ /* 0x000fe20000300000 */
.L_x_268:
[----:B------:R-:W-:Y:S05]  /*c810*/  @P0 BRA `(.L_x_269) ;  /* 0x0000000000040947 */ /* 0x000fea0003800000 */
[----:B------:R-:W-:Y:S01]  /*c820*/  BPT.TRAP 0x1 ;  /* 0x000000040000795c */ /* 0x000fe20000300000 */
.L_x_269:
[C---:B------:R-:W-:Y:S01]  /*c830*/  IMAD R5, R4.reuse, 0x4, R9 ;  /* 0x0000000404057824 */ /* 0x040fe200078e0209 */
[----:B------:R-:W-:Y:S01]  /*c840*/  R2UR UR34, R13 ;  /* 0x000000000d2272ca */ /* 0x000fe200000e0000 */
[--C-:B------:R-:W-:Y:S01]  /*c850*/  IMAD R10, R4, 0x4000, R11.reuse ;  /* 0x00004000040a7824 */ /* 0x100fe200078e020b */
[----:B------:R-:W-:Y:S01]  /*c860*/  R2UR UR33, R12 ;  /* 0x000000000c2172ca */ /* 0x000fe200000e0000 */
[----:B------:R-:W-:Y:S01]  /*c870*/  IMAD R5, R5, 0x1c00, RZ ;  /* 0x00001c0005057824 */ /* 0x000fe200078e02ff */
[----:B------:R-:W-:Y:S01]  /*c880*/  R2UR UR36, R2 ;  /* 0x00000000022472ca */ /* 0x000fe200000e0000 */
[----:B------:R-:W-:Y:S01]  /*c890*/  VIADD R14, R14, 0xffffffff ;  /* 0xffffffff0e0e7836 */ /* 0x000fe20000000000 */
[----:B------:R-:W-:Y:S01]  /*c8a0*/  R2UR UR24, R10 ;  /* 0x000000000a1872ca */ /* 0x000fe200000e0000 */
[----:B------:R-:W-:Y:S01]  /*c8b0*/  IMAD R5, R5, 0x2, R11 ;  /* 0x0000000205057824 */ /* 0x000fe200078e020b */
[----:B------:R-:W-:Y:S01]  /*c8c0*/  R2UR UR35, R19 ;  /* 0x00000000132372ca */ /* 0x000fe200000e0000 */
[----:B------:R-:W-:Y:S01]  /*c8d0*/  UIADD3 UR6, UP0, UR22, 0xf0, URZ ;  /* 0x000000f016067890 */ /* 0x000fe2000ff1e03f */
[----:B------:R-:W-:Y:S01]  /*c8e0*/  R2UR UR19, R22 ;  /* 0x00000000161372ca */ /* 0x000fe200000e0000 */
[----:B------:R-:W-:Y:S01]  /*c8f0*/  UIADD3 UR30, UP1, UR22, 0x1f0, URZ ;  /* 0x000001f0161e7890 */ /* 0x000fe2000ff3e03f */
[----:B------:R-:W-:Y:S01]  /*c900*/  R2UR UR8, R5 ;  /* 0x00000000050872ca */ /* 0x000fe200000e0000 */
[----:B------:R-:W-:Y:S01]  /*c910*/  UIADD3.X UR7, URZ, UR23, URZ, UP0, !UPT ;  /* 0x000000173f077290 */ /* 0x000fe200087fe43f */
[----:B------:R-:W-:Y:S01]  /*c920*/  ISETP.GT.AND P3, PT, R14, 0x1, PT ;  /* 0x000000010e00780c */ /* 0x000fe20003f64270 */
[----:B------:R-:W-:Y:S01]  /*c930*/  UIADD3 UR26, UR34, 0x40, URZ ;  /* 0x00000040221a7890 */ /* 0x000fe2000fffe03f */
[----:B------:R-:W-:Y:S01]  /*c940*/  VIADD R4, R4, 0x1 ;  /* 0x0000000104047836 */ /* 0x000fe20000000000 */
[----:B------:R-:W-:Y:S01]  /*c950*/  UIADD3.X UR31, URZ, UR23, URZ, UP1, !UPT ;  /* 0x000000173f1f7290 */ /* 0x000fe20008ffe43f */
[----:B------:R-:W-:Y:S01]  /*c960*/  VIADD R13, R13, 0x80 ;  /* 0x000000800d0d7836 */ /* 0x000fe20000000000 */
[----:B------:R-:W-:-:S02]  /*c970*/  UIADD3 UR32, UR24, 0x100, URZ ;  /* 0x0000010018207890 */ /* 0x000fc4000fffe03f */
[----:B------:R-:W-:Y:S01]  /*c980*/  UIADD3 UR24, UR24, 0x2100, URZ ;  /* 0x0000210018187890 */ /* 0x000fe2000fffe03f */
[----:B------:R-:W-:Y:S01]  /*c990*/  ISETP.NE.AND P1, PT, R4, 0x3, PT ;  /* 0x000000030400780c */ /* 0x000fe20003f25270 */
[----:B------:R-:W-:Y:S01]  /*c9a0*/  UMOV UR14, 0x0 ;  /* 0x00000000000e7882 */ /* 0x000fe20000000000 */
[----:B------:R-:W-:Y:S01]  /*c9b0*/  UMOV UR15, 0x10000000 ;  /* 0x10000000000f7882 */ /* 0x000fe20000000000 */
[----:B------:R-:W-:Y:S01]  /*c9c0*/  UIADD3 UR16, UR8, 0xc100, URZ ;  /* 0x0000c10008107890 */ /* 0x000fe2000fffe03f */
[----:B------:R-:W-:Y:S01]  /*c9d0*/  SEL R10, RZ, 0x1, P1 ;  /* 0x00000001ff0a7807 */ /* 0x000fe20000800000 */
[----:B------:R-:W-:Y:S01]  /*c9e0*/  UIADD3 UR8, UR8, 0x13100, URZ ;  /* 0x0001310008087890 */ /* 0x000fe2000fffe03f */
[----:B------:R0:W-:Y:S01]  /*c9f0*/  UTMALDG.3D [UR32], [UR6], desc[UR14] ;  /* 0x00000e20060075b4 */ /* 0x0001e20008011000 */
[----:B------:R-:W-:Y:S01]  /*ca00*/  UMOV UR25, UR33 ;  /* 0x0000002100197c82 */ /* 0x000fe20008000000 */
[----:B------:R-:W-:Y:S01]  /*ca10*/  UMOV UR28, UR36 ;  /* 0x00000024001c7c82 */ /* 0x000fe20008000000 */
[----:B------:R-:W-:Y:S01]  /*ca20*/  UMOV UR27, UR35 ;  /* 0x00000023001b7c82 */ /* 0x000fe20008000000 */
[----:B------:R-:W-:Y:S01]  /*ca30*/  UMOV UR29, 0x30000 ;  /* 0x00030000001d7882 */ /* 0x000fe20000000000 */
[----:B------:R-:W-:Y:S01]  /*ca40*/  UMOV UR17, UR33 ;  /* 0x0000002100117c82 */ /* 0x000fe20008000000 */
[----:B------:R-:W-:Y:S01]  /*ca50*/  UMOV UR18, UR34 ;  /* 0x0000002200127c82 */ /* 0x000fe20008000000 */
[----:B------:R-:W-:Y:S01]  /*ca60*/  UMOV UR20, UR36 ;  /* 0x0000002400147c82 */ /* 0x000fe20008000000 */
[----:B------:R-:W-:Y:S01]  /*ca70*/  UMOV UR9, UR33 ;  /* 0x0000002100097c82 */ /* 0x000fe20008000000 */
[----:B------:R-:W-:Y:S01]  /*ca80*/  UMOV UR11, UR19 ;  /* 0x00000013000b7c82 */ /* 0x000fe20008000000 */
[----:B------:R-:W-:Y:S01]  /*ca90*/  UMOV UR12, UR36 ;  /* 0x00000024000c7c82 */ /* 0x000fe20008000000 */
[----:B------:R0:W-:Y:S01]  /*caa0*/  UTMALDG.3D [UR24], [UR6], desc[UR14] ;  /* 0x00000e18060075b4 */ /* 0x0001e20008011000 */
[----:B------:R-:W-:Y:S01]  /*cab0*/  UMOV UR10, UR26 ;  /* 0x0000001a000a7c82 */ /* 0x000fe20008000000 */
[----:B------:R-:W-:-:S02]  /*cac0*/  LOP3.LUT R3, R3, R10, RZ, 0x3c, !PT ;  /* 0x0000000a03037212 */ /* 0x000fc400078e3cff */
[----:B------:R-:W-:Y:S01]  /*cad0*/  SEL R4, R4, RZ, P1 ;  /* 0x000000ff04047207 */ /* 0x000fe20000800000 */
[----:B------:R0:W-:Y:S01]  /*cae0*/  UTMALDG.3D.MULTICAST [UR16], [UR30], UR29, desc[UR14] ;  /* 0x00000e101e0073b4 */ /* 0x0001e2000801181d */
[----:B------:R0:W-:Y:S02]  /*caf0*/  UTMALDG.3D.MULTICAST [UR8], [UR30], UR29, desc[UR14] ;  /* 0x00000e081e0073b4 */ /* 0x0001e4000801181d */
[----:B0-----:R-:W-:Y:S05]  /*cb00*/  @P3 BRA `(.L_x_270) ;  /* 0xfffffffc000c3947 */ /* 0x001fea000383ffff */
.L_x_266:
[----:B------:R-:W-:Y:S05]  /*cb10*/  BSYNC B1 ;  /* 0x0000000000017941 */ /* 0x000fea0003800000 */
.L_x_265:
[----:B------:R-:W2:Y:S01]  /*cb20*/  LDL.64 R10, [R1] ;  /* 0x00000000010a7983 */ /* 0x000ea20000100a00 */
[----:B------:R-:W-:Y:S01]  /*cb30*/  LOP3.LUT P4, RZ, R8, 0xff, RZ, 0xc0, !PT ;  /* 0x000000ff08ff7812 */ /* 0x000fe2000788c0ff */
[----:B------:R-:W-:Y:S01]  /*cb40*/  VIADD R4, R7, UR38 ;  /* 0x0000002607047c36 */ /* 0x000fe20008000000 */
[----:B------:R-:W-:Y:S01]  /*cb50*/  ULDC.64 UR6, c[0x0][0x650] ;  /* 0x0001940000067ab9 */ /* 0x000fe20000000a00 */
[----:B------:R-:W-:Y:S01]  /*cb60*/  IMAD.U32 R7, RZ, RZ, UR38 ;  /* 0x00000026ff077e24 */ /* 0x000fe2000f8e00ff */
[----:B------:R-:W-:Y:S01]  /*cb70*/  UISETP.GE.U32.AND UP0, UPT, UR38, 0x3, UPT ;  /* 0x000000032600788c */ /* 0x000fe2000bf06070 */
[----:B------:R-:W-:Y:S01]  /*cb80*/  BSSY B1, `(.L_x_271) ;  /* 0x000006f000017945 */ /* 0x000fe20003800000 */
[----:B------:R-:W-:Y:S01]  /*cb90*/  ISETP.GT.U32.AND P1, PT, R4, 0x2, PT ;  /* 0x000000020400780c */ /* 0x000fe20003f24070 */
[----:B------:R-:W-:Y:S01]  /*cba0*/  IMAD.MOV.U32 R19, RZ, RZ, -0x1 ;  /* 0xffffffffff137424 */ /* 0x000fe200078e00ff */
[----:B------:R-:W-:Y:S01]  /*cbb0*/  PRMT R8, RZ, 0x7610, R8 ;  /* 0x00007610ff087816 */ /* 0x000fe20000000008 */
[----:B------:R-:W-:Y:S01]  /*cbc0*/  IMAD.MOV.U32 R22, RZ, RZ, -0x1 ;  /* 0xffffffffff167424 */ /* 0x000fe200078e00ff */
[----:B------:R-:W-:-:S02]  /*cbd0*/  ISETP.LT.U32.AND P1, PT, R7, 0x3, P1 ;  /* 0x000000030700780c */ /* 0x000fc40000f21070 */
[----:B------:R-:W-:Y:S01]  /*cbe0*/  PLOP3.LUT P3, PT, PT, PT, UP0, 0x80, 0x0 ;  /* 0x000000000000781c */ /* 0x000fe20003f6f008 */
[----:B------:R-:W0:Y:S01]  /*cbf0*/  @P4 S2R R3, SR_CgaCtaId ;  /* 0x0000000000034919 */ /* 0x000e220000008800 */
[----:B------:R-:W-:-:S04]  /*cc00*/  @P4 MOV R2, 0x400 ;  /* 0x0000040000024802 */ /* 0x000fc80000000f00 */
[----:B0-----:R-:W-:Y:S01]  /*cc10*/  @P4 LEA R5, R3, R2, 0x18 ;  /* 0x0000000203054211 */ /* 0x001fe200078ec0ff */
[----:B------:R-:W-:-:S03]  /*cc20*/  IMAD.WIDE.U32 R2, R4, -0x55555555, RZ ;  /* 0xaaaaaaab04027825 */ /* 0x000fc600078e00ff */
[----:B------:R0:W-:Y:S01]  /*cc30*/  @P4 SYNCS.ARRIVE.TRANS64.A1T0 RZ, [R5+URZ+0x68], RZ ;  /* 0x000068ff05ff49a7 */ /* 0x0001e2000810003f */
[----:B------:R-:W-:Y:S01]  /*cc40*/  IMAD.MOV.U32 R2, RZ, RZ, -0x1 ;  /* 0xffffffffff027424 */ /* 0x000fe200078e00ff */
[----:B0-----:R-:W-:Y:S02]  /*cc50*/  SHF.R.U32.HI R5, RZ, 0x1, R3 ;  /* 0x00000001ff057819 */ /* 0x001fe40000011603 */
[----:B------:R-:W-:-:S03]  /*cc60*/  SEL R3, RZ, 0x1, !P1 ;  /* 0x00000001ff037807 */ /* 0x000fc60004800000 */
[----:B------:R-:W-:Y:S01]  /*cc70*/  IMAD R7, R5, -0x3, R4 ;  /* 0xfffffffd05077824 */ /* 0x000fe200078e0204 */
[----:B------:R-:W-:Y:S02]  /*cc80*/  LOP3.LUT R0, R0, R3, RZ, 0x3c, !PT ;  /* 0x0000000300007212 */ /* 0x000fe400078e3cff */
[----:B------:R-:W-:Y:S02]  /*cc90*/  PRMT R3, RZ, 0x7610, R3 ;  /* 0x00007610ff037816 */ /* 0x000fe40000000003 */
[----:B------:R-:W-:Y:S02]  /*cca0*/  @P3 LOP3.LUT R0, R0, 0x1, R5, 0x78, !PT ;  /* 0x0000000100003812 */ /* 0x000fe400078e7805 */
[----:B--2---:R-:W-:-:S04]  /*ccb0*/  IADD3 R18, P4, R18, R10, RZ ;  /* 0x0000000a12127210 */ /* 0x004fc80007f9e0ff */
[----:B------:R-:W-:Y:S01]  /*ccc0*/  ISETP.GE.U32.AND P1, PT, R18, UR6, PT ;  /* 0x0000000612007c0c */ /* 0x000fe2000bf26070 */
[----:B------:R-:W-:-:S05]  /*ccd0*/  IMAD.X R17, R17, 0x1, R23, P4 ;  /* 0x0000000111117824 */ /* 0x000fca00020e0617 */
[----:B------:R-:W-:-:S13]  /*cce0*/  ISETP.GE.U32.AND.EX P1, PT, R17, UR7, PT, P1 ;  /* 0x0000000711007c0c */ /* 0x000fda000bf26110 */
[----:B------:R-:W-:Y:S05]  /*ccf0*/  @P1 BRA `(.L_x_272) ;  /* 0x00000004005c1947 */ /* 0x000fea0003800000 */
[----:B------:R-:W0:Y:S01]  /*cd00*/  S2R R12, SR_CTAID.X ;  /* 0x00000000000c7919 */ /* 0x000e220000002500 */
[----:B------:R-:W-:Y:S01]  /*cd10*/  ULDC.64 UR6, c[0x0][0x628] ;  /* 0x00018a0000067ab9 */ /* 0x000fe20000000a00 */
[----:B------:R-:W1:Y:S01]  /*cd20*/  LDC R13, c[0x0][0x144] ;  /* 0x00005100ff0d7b82 */ /* 0x000e620000000800 */
[----:B------:R-:W-:Y:S01]  /*cd30*/  ISETP.NE.U32.AND P1, PT, RZ, UR6, PT ;  /* 0x00000006ff007c0c */ /* 0x000fe2000bf25070 */
[----:B------:R-:W2:Y:S01]  /*cd40*/  S2R R10, SR_CTAID.Y ;  /* 0x00000000000a7919 */ /* 0x000ea20000002600 */
[----:B------:R-:W-:Y:S01]  /*cd50*/  ULDC UR9, c[0x0][0x630] ;  /* 0x00018c0000097ab9 */ /* 0x000fe20000000800 */
[----:B------:R-:W-:Y:S01]  /*cd60*/  ULDC UR10, c[0x0][0x150] ;  /* 0x00005400000a7ab9 */ /* 0x000fe20000000800 */
[----:B------:R-:W-:Y:S01]  /*cd70*/  ISETP.NE.AND.EX P1, PT, RZ, UR7, PT, P1 ;  /* 0x00000007ff007c0c */ /* 0x000fe2000bf25310 */
[----:B------:R-:W-:Y:S02]  /*cd80*/  IMAD.MOV.U32 R2, RZ, RZ, R18 ;  /* 0x000000ffff027224 */ /* 0x000fe400078e0012 */
[----:B------:R-:W-:Y:S01]  /*cd90*/  IMAD.MOV.U32 R3, RZ, RZ, R17 ;  /* 0x000000ffff037224 */ /* 0x000fe200078e0011 */
[----:B0-----:R-:W-:-:S09]  /*cda0*/  I2FP.F32.U32 R14, R12 ;  /* 0x0000000c000e7245 */ /* 0x001fd20000201000 */
[----:B------:R-:W-:Y:S05]  /*cdb0*/  @!P1 BRA `(.L_x_273) ;  /* 0x0000000000289947 */ /* 0x000fea0003800000 */
[----:B------:R-:W-:Y:S02]  /*cdc0*/  ULDC UR8, c[0x0][0x634] ;  /* 0x00018d0000087ab9 */ /* 0x000fe40000000800 */
[----:B------:R-:W-:-:S05]  /*cdd0*/  IADD3 R3, P1, R18, UR8, RZ ;  /* 0x0000000812037c10 */ /* 0x000fca000ff3e0ff */
[----:B------:R-:W-:-:S04]  /*cde0*/  IMAD.X R11, RZ, RZ, R17, P1 ;  /* 0x000000ffff0b7224 */ /* 0x000fc800008e0611 */
[----:B------:R-:W-:-:S04]  /*cdf0*/  IMAD.WIDE.U32 R4, R11, UR6, RZ ;  /* 0x000000060b047c25 */ /* 0x000fc8000f8e00ff */
[----:B------:R-:W-:-:S04]  /*ce00*/  IMAD.WIDE.U32 R4, P1, R3, UR7, R4 ;  /* 0x0000000703047c25 */ /* 0x000fc8000f820004 */
[----:B------:R-:W-:-:S04]  /*ce10*/  IMAD.WIDE.U32 R2, R3, UR6, RZ ;  /* 0x0000000603027c25 */ /* 0x000fc8000f8e00ff */
[----:B------:R-:W-:Y:S01]  /*ce20*/  IMAD.MOV.U32 R2, RZ, RZ, R5 ;  /* 0x000000ffff027224 */ /* 0x000fe200078e0005 */
[----:B------:R-:W-:Y:S01]  /*ce30*/  IADD3 RZ, P3, R3, R4, RZ ;  /* 0x0000000403ff7210 */ /* 0x000fe20007f7e0ff */
[----:B------:R-:W-:-:S04]  /*ce40*/  IMAD.X R3, RZ, RZ, RZ, P1 ;  /* 0x000000ffff037224 */ /* 0x000fc800008e06ff */
[----:B------:R-:W-:-:S08]  /*ce50*/  IMAD.WIDE.U32.X R2, R11, UR7, R2, P3 ;  /* 0x000000070b027c25 */ /* 0x000fd000098e0402 */
.L_x_273:
[----:B------:R-:W-:Y:S01]  /*ce60*/  FMUL R14, R14, UR10 ;  /* 0x0000000a0e0e7c20 */ /* 0x000fe20008400000 */
[--C-:B------:R-:W-:Y:S01]  /*ce70*/  SHF.R.U64 R11, R2, UR9, R3.reuse ;  /* 0x00000009020b7c19 */ /* 0x100fe20008001203 */
[----:B------:R-:W-:Y:S01]  /*ce80*/  ULDC.64 UR6, c[0x0][0x620] ;  /* 0x0001880000067ab9 */ /* 0x000fe20000000a00 */
[----:B------:R-:W-:Y:S01]  /*ce90*/  SHF.R.U32.HI R2, RZ, UR9, R3 ;  /* 0x00000009ff027c19 */ /* 0x000fe20008011603 */
[----:B------:R-:W-:Y:S01]  /*cea0*/  IMAD.MOV.U32 R3, RZ, RZ, R17 ;  /* 0x000000ffff037224 */ /* 0x000fe200078e0011 */
[----:B------:R-:W-:Y:S01]  /*ceb0*/  IADD3 R15, P1, RZ, -R11, RZ ;  /* 0x8000000bff0f7210 */ /* 0x000fe20007f3e0ff */
[----:B------:R-:W0:Y:S01]  /*cec0*/  F2I.U32.TRUNC.NTZ R14, R14 ;  /* 0x0000000e000e7305 */ /* 0x000e22000020f000 */
[----:B------:R-:W-:-:S03]  /*ced0*/  ULDC.64 UR8, c[0x0][0x640] ;  /* 0x0001900000087ab9 */ /* 0x000fc60000000a00 */
[----:B------:R-:W-:Y:S01]  /*cee0*/  IMAD.X R2, RZ, RZ, ~R2, P1 ;  /* 0x000000ffff027224 */ /* 0x000fe200008e0e02 */
[----:B------:R-:W-:-:S03]  /*cef0*/  ISETP.NE.U32.AND P1, PT, RZ, UR8, PT ;  /* 0x00000008ff007c0c */ /* 0x000fc6000bf25070 */
[----:B------:R-:W-:Y:S01]  /*cf00*/  IMAD R2, R2, UR6, RZ ;  /* 0x0000000602027c24 */ /* 0x000fe2000f8e02ff */
[----:B------:R-:W-:-:S03]  /*cf10*/  ISETP.NE.AND.EX P1, PT, RZ, UR9, PT, P1 ;  /* 0x00000009ff007c0c */ /* 0x000fc6000bf25310 */
[C---:B------:R-:W-:Y:S01]  /*cf20*/  IMAD R5, R15.reuse, UR7, R2 ;  /* 0x000000070f057c24 */ /* 0x040fe2000f8e0202 */
[----:B------:R-:W-:Y:S01]  /*cf30*/  ULDC UR7, c[0x0][0x154] ;  /* 0x0000550000077ab9 */ /* 0x000fe20000000800 */
[----:B------:R-:W-:Y:S02]  /*cf40*/  IMAD.MOV.U32 R2, RZ, RZ, R18 ;  /* 0x000000ffff027224 */ /* 0x000fe400078e0012 */
[----:B0-----:R-:W-:Y:S02]  /*cf50*/  IMAD.MOV R4, RZ, RZ, -R14 ;  /* 0x000000ffff047224 */ /* 0x001fe400078e0a0e */
[----:B------:R-:W-:Y:S01]  /*cf60*/  IMAD.WIDE.U32 R2, R15, UR6, R2 ;  /* 0x000000060f027c25 */ /* 0x000fe2000f8e0002 */
[----:B------:R-:W-:-:S03]  /*cf70*/  ULDC UR6, c[0x0][0x618] ;  /* 0x0001860000067ab9 */ /* 0x000fc60000000800 */
[----:B-1----:R-:W-:Y:S01]  /*cf80*/  IMAD R12, R13, R4, R12 ;  /* 0x000000040d0c7224 */ /* 0x002fe200078e020c */
[----:B--2---:R-:W-:Y:S01]  /*cf90*/  I2FP.F32.U32 R4, R10 ;  /* 0x0000000a00047245 */ /* 0x004fe20000201000 */
[----:B------:R-:W0:Y:S01]  /*cfa0*/  LDC R13, c[0x0][0x148] ;  /* 0x00005200ff0d7b82 */ /* 0x000e220000000800 */
[----:B------:R-:W-:-:S03]  /*cfb0*/  IMAD.IADD R3, R3, 0x1, R5 ;  /* 0x0000000103037824 */ /* 0x000fc600078e0205 */
[----:B------:R-:W-:Y:S02]  /*cfc0*/  FMUL R4, R4, UR7 ;  /* 0x0000000704047c20 */ /* 0x000fe40008400000 */
[--C-:B------:R-:W-:Y:S02]  /*cfd0*/  SHF.R.U64 R14, R2, UR6, R3.reuse ;  /* 0x00000006020e7c19 */ /* 0x100fe40008001203 */
[----:B------:R-:W-:Y:S01]  /*cfe0*/  SHF.R.U32.HI R3, RZ, UR6, R3 ;  /* 0x00000006ff037c19 */ /* 0x000fe20008011603 */
[----:B------:R1:W2:Y:S01]  /*cff0*/  F2I.U32.TRUNC.NTZ R20, R4 ;  /* 0x0000000400147305 */ /* 0x0002a2000020f000 */
[----:B------:R-:W-:Y:S02]  /*d000*/  ULDC UR6, c[0x0][0x608] ;  /* 0x0001820000067ab9 */ /* 0x000fe40000000800 */
[--C-:B------:R-:W-:Y:S02]  /*d010*/  SHF.R.U64 R19, R14, UR6, R3.reuse ;  /* 0x000000060e137c19 */ /* 0x100fe40008001203 */
[----:B------:R-:W-:Y:S01]  /*d020*/  SHF.R.U32.HI R2, RZ, UR6, R3 ;  /* 0x00000006ff027c19 */ /* 0x000fe20008011603 */
[----:B------:R-:W-:-:S03]  /*d030*/  ULDC UR6, c[0x0][0x658] ;  /* 0x0001960000067ab9 */ /* 0x000fc60000000800 */
[--C-:B------:R-:W-:Y:S02]  /*d040*/  SHF.R.U64 R15, R19, UR6, R2.reuse ;  /* 0x00000006130f7c19 */ /* 0x100fe40008001202 */
[----:B------:R-:W-:-:S03]  /*d050*/  SHF.R.U32.HI R21, RZ, UR6, R2 ;  /* 0x00000006ff157c19 */ /* 0x000fc60008011602 */
[----:B------:R-:W-:Y:S02]  /*d060*/  IMAD.MOV.U32 R2, RZ, RZ, R15 ;  /* 0x000000ffff027224 */ /* 0x000fe400078e000f */
[----:B------:R-:W-:Y:S01]  /*d070*/  IMAD.MOV.U32 R3, RZ, RZ, R21 ;  /* 0x000000ffff037224 */ /* 0x000fe200078e0015 */
[----:B-12---:R-:W-:Y:S06]  /*d080*/  @!P1 BRA `(.L_x_274) ;  /* 0x0000000000289947 */ /* 0x006fec0003800000 */
        /* <DEDUP_REMOVED lines=10> */
.L_x_274:
[----:B------:R-:W1:Y:S01]  /*d130*/  LDC R4, c[0x0][0x65c] ;  /* 0x00019700ff047b82 */ /* 0x000e620000000800 */
[----:B------:R-:W-:Y:S01]  /*d140*/  ULDC UR6, c[0x0][0x648] ;  /* 0x0001920000067ab9 */ /* 0x000fe20000000800 */
[----:B------:R-:W-:Y:S01]  /*d150*/  LOP3.LUT R19, R19, UR13, RZ, 0xc0, !PT ;  /* 0x0000000d13137c12 */ /* 0x000fe2000f8ec0ff */
[----:B------:R-:W-:Y:S01]  /*d160*/  IMAD.MOV R20, RZ, RZ, -R20 ;  /* 0x000000ffff147224 */ /* 0x000fe200078e0a14 */
[----:B------:R-:W-:Y:S01]  /*d170*/  SHF.R.U64 R2, R2, UR6, R3 ;  /* 0x0000000602027c19 */ /* 0x000fe20008001203 */
[----:B------:R-:W-:Y:S01]  /*d180*/  ULDC UR6, c[0x0][0x638] ;  /* 0x00018e0000067ab9 */ /* 0x000fe20000000800 */
[----:B------:R-:W-:Y:S01]  /*d190*/  LOP3.LUT R14, R14, UR4, RZ, 0xc0, !PT ;  /* 0x000000040e0e7c12 */ /* 0x000fe2000f8ec0ff */
[----:B------:R-:W-:Y:S01]  /*d1a0*/  ULDC UR7, c[0x0][0x610] ;  /* 0x0001840000077ab9 */ /* 0x000fe20000000800 */
[----:B------:R-:W-:Y:S02]  /*d1b0*/  IMAD.MOV.U32 R3, RZ, RZ, 0x1 ;  /* 0x00000001ff037424 */ /* 0x000fe400078e00ff */
[----:B------:R-:W-:Y:S01]  /*d1c0*/  IMAD R19, R2, UR5, R19 ;  /* 0x0000000502137c24 */ /* 0x000fe2000f8e0213 */
[----:B-1----:R-:W-:Y:S01]  /*d1d0*/  ISETP.NE.AND P1, PT, R4, 0x1, PT ;  /* 0x000000010400780c */ /* 0x002fe20003f25270 */
[----:B------:R-:W-:-:S02]  /*d1e0*/  IMAD.MOV R4, RZ, RZ, -R2 ;  /* 0x000000ffff047224 */ /* 0x000fc400078e0a02 */
[----:B------:R-:W-:Y:S02]  /*d1f0*/  IMAD.MOV.U32 R2, RZ, RZ, R11 ;  /* 0x000000ffff027224 */ /* 0x000fe400078e000b */
[----:B------:R-:W-:Y:S01]  /*d200*/  IMAD R15, R4, UR6, R15 ;  /* 0x00000006040f7c24 */ /* 0x000fe2000f8e020f */
[----:B------:R-:W-:-:S03]  /*d210*/  ULDC UR6, c[0x0][0x600] ;  /* 0x0001800000067ab9 */ /* 0x000fc60000000800 */
[----:B------:R-:W-:-:S04]  /*d220*/  IMAD R15, R15, UR6, R14 ;  /* 0x000000060f0f7c24 */ /* 0x000fc8000f8e020e */
[----:B0-----:R-:W-:-:S04]  /*d230*/  @P1 IMAD R12, R13, R20, R10 ;  /* 0x000000140d0c1224 */ /* 0x001fc800078e020a */
[----:B------:R-:W-:-:S05]  /*d240*/  IMAD R12, R19, UR7, R12 ;  /* 0x00000007130c7c24 */ /* 0x000fca000f8e020c */
[----:B------:R-:W-:Y:S02]  /*d250*/  SEL R22, R15, R12, !P1 ;  /* 0x0000000c0f167207 */ /* 0x000fe40004800000 */
[----:B------:R-:W-:-:S07]  /*d260*/  SEL R19, R12, R15, !P1 ;  /* 0x0000000f0c137207 */ /* 0x000fce0004800000 */
.L_x_272:
[----:B------:R-:W-:Y:S05]  /*d270*/  BSYNC B1 ;  /* 0x0000000000017941 */ /* 0x000fea0003800000 */
.L_x_271:
[----:B------:R-:W-:-:S13]  /*d280*/  LOP3.LUT P1, RZ, R3, 0xff, RZ, 0xc0, !PT ;  /* 0x000000ff03ff7812 */ /* 0x000fda000782c0ff */
[----:B------:R-:W-:Y:S05]  /*d290*/  @P1 BRA `(.L_x_275) ;  /* 0xfffffff000f01947 */ /* 0x000fea000383ffff */
[----:B------:R-:W-:Y:S05]  /*d2a0*/  BSYNC B0 ;  /* 0x0000000000007941 */ /* 0x000fea0003800000 */
.L_x_263:
[----:B------:R-:W-:-:S03]  /*d2b0*/  UMOV UR6, 0xffffffff ;  /* 0xffffffff00067882 */ /* 0x000fc60000000000 */
[----:B------:R-:W-:Y:S05]  /*d2c0*/  BRA.DIV UR6, `(.L_x_276) ;  /* 0x00000006061c7947 */ /* 0x000fea000b800000 */
[----:B------:R-:W-:-:S13]  /*d2d0*/  ELECT P6, URZ, PT ;  /* 0x00000000003f782f */ /* 0x000fda00038c0000 */
.L_x_291:
[----:B------:R-:W-:Y:S04]  /*d2e0*/  BSSY B0, `(.L_x_277) ;  /* 0x0000022000007945 */ /* 0x000fe80003800000 */
[----:B------:R-:W-:Y:S05]  /*d2f0*/  @!P6 BRA `(.L_x_278) ;  /* 0x000000000080e947 */ /* 0x000fea0003800000 */
[----:B------:R-:W-:-:S04]  /*d300*/  LOP3.LUT R16, R16, 0x2, RZ, 0xfc, !PT ;  /* 0x0000000210107812 */ /* 0x000fc800078efcff */
[----:B------:R-:W-:-:S13]  /*d310*/  ISETP.NE.AND P0, PT, R16, 0x3, PT ;  /* 0x000000031000780c */ /* 0x000fda0003f05270 */
[----:B------:R-:W-:Y:S05]  /*d320*/  @!P0 BRA `(.L_x_279) ;  /* 0x0000000000048947 */ /* 0x000fea0003800000 */
[----:B------:R-:W-:Y:S01]  /*d330*/  BPT.TRAP 0x1 ;  /* 0x000000040000795c */ /* 0x000fe20000300000 */
.L_x_279:
[----:B------:R-:W0:Y:S01]  /*d340*/  S2R R3, SR_CgaCtaId ;  /* 0x0000000000037919 */ /* 0x000e220000008800 */
[----:B------:R-:W-:Y:S02]  /*d350*/  MOV R2, 0x400 ;  /* 0x0000040000027802 */ /* 0x000fe40000000f00 */
[----:B------:R-:W-:Y:S02]  /*d360*/  SHF.L.U32 R4, R0, 0x1f, RZ ;  /* 0x0000001f00047819 */ /* 0x000fe400000006ff */
[----:B0-----:R-:W-:-:S05]  /*d370*/  LEA R2, R3, R2, 0x18 ;  /* 0x0000000203027211 */ /* 0x001fca00078ec0ff */
[----:B------:R-:W-:-:S04]  /*d380*/  VIADD R2, R2, 0x18 ;  /* 0x0000001802027836 */ /* 0x000fc80000000000 */
[C---:B------:R-:W-:Y:S02]  /*d390*/  IMAD R9, R7.reuse, 0x8, R2 ;  /* 0x0000000807097824 */ /* 0x040fe400078e0202 */
[----:B------:R-:W-:Y:S02]  /*d3a0*/  VIADD R7, R7, 0x1 ;  /* 0x0000000107077836 */ /* 0x000fe40000000000 */
[----:B------:R-:W0:Y:S03]  /*d3b0*/  SYNCS.PHASECHK.TRANS64.TRYWAIT P0, [R9+URZ], R4 ;  /* 0x00000004090075a7 */ /* 0x000e26000800017f */
[----:B------:R-:W-:-:S04]  /*d3c0*/  ISETP.NE.AND P1, PT, R7, 0x3, PT ;  /* 0x000000030700780c */ /* 0x000fc80003f25270 */
[----:B------:R-:W-:Y:S02]  /*d3d0*/  SEL R3, RZ, 0x1, P1 ;  /* 0x00000001ff037807 */ /* 0x000fe40000800000 */
[----:B------:R-:W-:Y:S02]  /*d3e0*/  SEL R7, R7, RZ, P1 ;  /* 0x000000ff07077207 */ /* 0x000fe40000800000 */
[----:B------:R-:W-:-:S03]  /*d3f0*/  LOP3.LUT R11, R0, R3, RZ, 0x3c, !PT ;  /* 0x00000003000b7212 */ /* 0x000fc600078e3cff */
[----:B------:R-:W-:Y:S01]  /*d400*/  IMAD R6, R7, 0x8, R2 ;  /* 0x0000000807067824 */ /* 0x000fe200078e0202 */
[----:B------:R-:W-:Y:S01]  /*d410*/  SHF.L.U32 R5, R11, 0x1f, RZ ;  /* 0x0000001f0b057819 */ /* 0x000fe200000006ff */
[----:B0-----:R-:W-:Y:S06]  /*d420*/  @!P0 BRA `(.L_x_280) ;  /* 0x0000000000e48947 */ /* 0x001fec0003800000 */
.L_x_292:
[----:B------:R-:W1:Y:S01]  /*d430*/  SYNCS.PHASECHK.TRANS64.TRYWAIT P0, [R6+URZ], R5 ;  /* 0x00000005060075a7 */ /* 0x000e62000800017f */
[----:B------:R-:W-:-:S05]  /*d440*/  VIADD R0, R7, 0x1 ;  /* 0x0000000107007836 */ /* 0x000fca0000000000 */
[----:B------:R-:W-:-:S04]  /*d450*/  ISETP.NE.AND P1, PT, R0, 0x3, PT ;  /* 0x000000030000780c */ /* 0x000fc80003f25270 */
[----:B0-----:R-:W-:Y:S02]  /*d460*/  SEL R4, RZ, 0x1, P1 ;  /* 0x00000001ff047807 */ /* 0x001fe40000800000 */
[----:B------:R-:W-:Y:S02]  /*d470*/  SEL R3, R0, RZ, P1 ;  /* 0x000000ff00037207 */ /* 0x000fe40000800000 */
[----:B------:R-:W-:Y:S01]  /*d480*/  LOP3.LUT R0, R11, R4, RZ, 0x3c, !PT ;  /* 0x000000040b007212 */ /* 0x000fe200078e3cff */
[----:B-1----:R-:W-:Y:S06]  /*d490*/  @!P0 BRA `(.L_x_281) ;  /* 0x0000000000dc8947 */ /* 0x002fec0003800000 */
.L_x_293:
[----:B------:R-:W-:Y:S01]  /*d4a0*/  IMAD R3, R3, 0x8, R2 ;  /* 0x0000000803037824 */ /* 0x000fe200078e0202 */
[----:B------:R-:W-:-:S07]  /*d4b0*/  SHF.L.U32 R0, R0, 0x1f, RZ ;  /* 0x0000001f00007819 */ /* 0x000fce00000006ff */
.L_x_282:
[----:B-1----:R1:W2:Y:S02]  /*d4c0*/  SYNCS.PHASECHK.TRANS64.TRYWAIT P0, [R3+URZ], R0 ;  /* 0x00000000030075a7 */ /* 0x0022a4000800017f */
[----:B--2---:R-:W-:Y:S05]  /*d4d0*/  @!P0 NANOSLEEP.SYNCS 0x989680 ;  /* 0x009896800000895d */ /* 0x004fea0003900000 */
[----:B------:R-:W2:Y:S02]  /*d4e0*/  @!P0 SYNCS.PHASECHK.TRANS64 P0, [R3+URZ], R0 ;  /* 0x00000000030085a7 */ /* 0x000ea4000800007f */
[----:B--2---:R-:W-:Y:S05]  /*d4f0*/  @!P0 BRA `(.L_x_282) ;  /* 0xfffffffc00f08947 */ /* 0x004fea000383ffff */
.L_x_278:
[----:B------:R-:W-:Y:S05]  /*d500*/  BSYNC B0 ;  /* 0x0000000000007941 */ /* 0x000fea0003800000 */
.L_x_277:
[----:B------:R-:W-:Y:S05]  /*d510*/  EXIT ;  /* 0x000000000000794d */ /* 0x000fea0003800000 */
.L_x_19:
[----:B-1----:R1:W2:Y:S02]  /*d520*/  SYNCS.PHASECHK.TRANS64.TRYWAIT P0, [R145+URZ], R0 ;  /* 0x00000000910075a7 */ /* 0x0022a4000800017f */
[----:B--2---:R-:W-:Y:S05]  /*d530*/  @!P0 NANOSLEEP.SYNCS 0x989680 ;  /* 0x009896800000895d */ /* 0x004fea0003900000 */
[----:B------:R-:W2:Y:S02]  /*d540*/  @!P0 SYNCS.PHASECHK.TRANS64 P0, [R145+URZ], R0 ;  /* 0x00000000910085a7 */ /* 0x000ea4000800007f */
[----:B--2---:R-:W-:Y:S05]  /*d550*/  @!P0 BRA `(.L_x_19) ;  /* 0xfffffffc00f08947 */ /* 0x004fea000383ffff */
[----:B------:R-:W-:Y:S05]  /*d560*/  BRA `(.L_x_283) ;  /* 0xffffff4000547947 */ /* 0x000fea000383ffff */
.L_x_24:
[----:B--2---:R2:W3:Y:S02]  /*d570*/  SYNCS.PHASECHK.TRANS64.TRYWAIT P1, [R3+URZ], R0 ;  /* 0x00000000030075a7 */ /* 0x0044e4000802017f */
[----:B---3--:R-:W-:Y:S05]  /*d580*/  @!P1 NANOSLEEP.SYNCS 0x989680 ;  /* 0x009896800000995d */ /* 0x008fea0003900000 */
[----:B------:R-:W3:Y:S02]  /*d590*/  @!P1 SYNCS.PHASECHK.TRANS64 P1, [R3+URZ], R0 ;  /* 0x00000000030095a7 */ /* 0x000ee4000802007f */
[----:B---3--:R-:W-:Y:S05]  /*d5a0*/  @!P1 BRA `(.L_x_24) ;  /* 0xfffffffc00f09947 */ /* 0x008fea000383ffff */
[----:B------:R-:W-:Y:S05]  /*d5b0*/  BRA `(.L_x_23) ;  /* 0xffffff4000c07947 */ /* 0x000fea000383ffff */
.L_x_29:
[----:B--2---:R-:W-:-:S04]  /*d5c0*/  IMAD.U32 R5, RZ, RZ, UR4 ;  /* 0x00000004ff057e24 */ /* 0x004fc8000f8e00ff */
[----:B------:R2:W3:Y:S03]  /*d5d0*/  SYNCS.PHASECHK.TRANS64.TRYWAIT P1, [R5+URZ], R4 ;  /* 0x00000004050075a7 */ /* 0x0004e6000802017f */
[----:B---3--:R-:W-:Y:S05]  /*d5e0*/  @!P1 NANOSLEEP.SYNCS 0x989680 ;  /* 0x009896800000995d */ /* 0x008fea0003900000 */
[----:B------:R-:W3:Y:S02]  /*d5f0*/  @!P1 SYNCS.PHASECHK.TRANS64 P1, [R5+URZ], R4 ;  /* 0x00000004050095a7 */ /* 0x000ee4000802007f */
[----:B---3--:R-:W-:Y:S05]  /*d600*/  @!P1 BRA `(.L_x_29) ;  /* 0xfffffffc00ec9947 */ /* 0x008fea000383ffff */
[----:B------:R-:W-:Y:S05]  /*d610*/  BRA `(.L_x_28) ;  /* 0xffffff5800807947 */ /* 0x000fea000383ffff */
.L_x_35:
[----:B-1----:R1:W2:Y:S02]  /*d620*/  SYNCS.PHASECHK.TRANS64.TRYWAIT P0, [R145+URZ+0x10], R0 ;  /* 0x00001000910075a7 */ /* 0x0022a4000800017f */
[----:B--2---:R-:W-:Y:S05]  /*d630*/  @!P0 NANOSLEEP.SYNCS 0x989680 ;  /* 0x009896800000895d */ /* 0x004fea0003900000 */
[----:B------:R-:W2:Y:S02]  /*d640*/  @!P0 SYNCS.PHASECHK.TRANS64 P0, [R145+URZ+0x10], R0 ;  /* 0x00001000910085a7 */ /* 0x000ea4000800007f */
[----:B--2---:R-:W-:Y:S05]  /*d650*/  @!P0 BRA `(.L_x_35) ;  /* 0xfffffffc00f08947 */ /* 0x004fea000383ffff */
[----:B------:R-:W-:Y:S05]  /*d660*/  BRA `(.L_x_284) ;  /* 0xffffff7000bc7947 */ /* 0x000fea000383ffff */
.L_x_264:
[----:B------:R-:W-:Y:S01]  /*d670*/  BSSY B1, `(.L_x_285) ;  /* 0x0000006000017945 */ /* 0x000fe20003800000 */
[----:B------:R-:W-:-:S07]  /*d680*/  IMAD.MOV.U32 R15, RZ, RZ, -0x1 ;  /* 0xffffffffff0f7424 */ /* 0x000fce00078e00ff */
[----:B-----5:R-:W-:Y:S05]  /*d690*/  WARPSYNC.COLLECTIVE R15, `(.L_x_286) ;  /* 0x000000000f0c7348 */ /* 0x020fea0003c00000 */
[----:B------:R-:W-:Y:S02]  /*d6a0*/  ELECT P6, UR62, PT ;  /* 0x00000000003e782f */ /* 0x000fe400038c0000 */
[----:B------:R-:W-:Y:S01]  /*d6b0*/  MOV R14, UR62 ;  /* 0x0000003e000e7c02 */ /* 0x000fe20008000f00 */
[----:B-----5:R-:W-:Y:S10]  /*d6c0*/  ENDCOLLECTIVE ;  /* 0x000000000000791b */ /* 0x020ff40003800000 */
.L_x_286:
[----:B------:R-:W-:Y:S05]  /*d6d0*/  BSYNC B1 ;  /* 0x0000000000017941 */ /* 0x000fea0003800000 */
.L_x_285:
[----:B------:R-:W-:Y:S05]  /*d6e0*/  BRA `(.L_x_287) ;  /* 0xffffffec00e87947 */ /* 0x000fea000383ffff */
.L_x_267:
[----:B-1----:R1:W2:Y:S02]  /*d6f0*/  SYNCS.PHASECHK.TRANS64.TRYWAIT P1, [R12+URZ+0x18], R5 ;  /* 0x000018050c0075a7 */ /* 0x0022a4000802017f */
[----:B--2---:R-:W-:Y:S05]  /*d700*/  @!P1 NANOSLEEP.SYNCS 0x989680 ;  /* 0x009896800000995d */ /* 0x004fea0003900000 */
[----:B------:R-:W2:Y:S02]  /*d710*/  @!P1 SYNCS.PHASECHK.TRANS64 P1, [R12+URZ+0x18], R5 ;  /* 0x000018050c0095a7 */ /* 0x000ea4000802007f */
[----:B--2---:R-:W-:Y:S05]  /*d720*/  @!P1 BRA `(.L_x_267) ;  /* 0xfffffffc00f09947 */ /* 0x004fea000383ffff */
[----:B------:R-:W-:Y:S05]  /*d730*/  BRA `(.L_x_288) ;  /* 0xfffffff000207947 */ /* 0x000fea000383ffff */
.L_x_276:
[----:B------:R-:W-:Y:S01]  /*d740*/  BSSY B0, `(.L_x_289) ;  /* 0x0000006000007945 */ /* 0x000fe20003800000 */
[----:B------:R-:W-:-:S07]  /*d750*/  IMAD.MOV.U32 R15, RZ, RZ, -0x1 ;  /* 0xffffffffff0f7424 */ /* 0x000fce00078e00ff */
[----:B-----5:R-:W-:Y:S05]  /*d760*/  WARPSYNC.COLLECTIVE R15, `(.L_x_290) ;  /* 0x000000000f0c7348 */ /* 0x020fea0003c00000 */
[----:B------:R-:W-:Y:S02]  /*d770*/  ELECT P6, UR62, PT ;  /* 0x00000000003e782f */ /* 0x000fe400038c0000 */
[----:B------:R-:W-:Y:S01]  /*d780*/  MOV R14, UR62 ;  /* 0x0000003e000e7c02 */ /* 0x000fe20008000f00 */
[----:B-----5:R-:W-:Y:S10]  /*d790*/  ENDCOLLECTIVE ;  /* 0x000000000000791b */ /* 0x020ff40003800000 */
.L_x_290:
[----:B------:R-:W-:Y:S05]  /*d7a0*/  BSYNC B0 ;  /* 0x0000000000007941 */ /* 0x000fea0003800000 */
.L_x_289:
[----:B------:R-:W-:Y:S05]  /*d7b0*/  BRA `(.L_x_291) ;  /* 0xfffffff800c87947 */ /* 0x000fea000383ffff */
.L_x_280:
[----:B0-----:R0:W1:Y:S02]  /*d7c0*/  SYNCS.PHASECHK.TRANS64.TRYWAIT P0, [R9+URZ], R4 ;  /* 0x00000004090075a7 */ /* 0x001064000800017f */
[----:B-1----:R-:W-:Y:S05]  /*d7d0*/  @!P0 NANOSLEEP.SYNCS 0x989680 ;  /* 0x009896800000895d */ /* 0x002fea0003900000 */
[----:B------:R-:W1:Y:S02]  /*d7e0*/  @!P0 SYNCS.PHASECHK.TRANS64 P0, [R9+URZ], R4 ;  /* 0x00000004090085a7 */ /* 0x000e64000800007f */
[----:B-1----:R-:W-:Y:S05]  /*d7f0*/  @!P0 BRA `(.L_x_280) ;  /* 0xfffffffc00f08947 */ /* 0x002fea000383ffff */
[----:B------:R-:W-:Y:S05]  /*d800*/  BRA `(.L_x_292) ;  /* 0xfffffffc00087947 */ /* 0x000fea000383ffff */
.L_x_281:
[----:B0-----:R0:W1:Y:S02]  /*d810*/  SYNCS.PHASECHK.TRANS64.TRYWAIT P0, [R6+URZ], R5 ;  /* 0x00000005060075a7 */ /* 0x001064000800017f */
[----:B-1----:R-:W-:Y:S05]  /*d820*/  @!P0 NANOSLEEP.SYNCS 0x989680 ;  /* 0x009896800000895d */ /* 0x002fea0003900000 */
[----:B------:R-:W1:Y:S02]  /*d830*/  @!P0 SYNCS.PHASECHK.TRANS64 P0, [R6+URZ], R5 ;  /* 0x00000005060085a7 */ /* 0x000e64000800007f */
[----:B-1----:R-:W-:Y:S05]  /*d840*/  @!P0 BRA `(.L_x_281) ;  /* 0xfffffffc00f08947 */ /* 0x002fea000383ffff */
[----:B------:R-:W-:Y:S05]  /*d850*/  BRA `(.L_x_293) ;  /* 0xfffffffc00107947 */ /* 0x000fea000383ffff */
.L_x_294:
[----:B------:R-:W-:-:S00]  /*d860*/  BRA `(.L_x_294) ;  /* 0xfffffffc00fc7947 */ /* 0x000fc0000383ffff */
[----:B------:R-:W-:-:S00]  /*d870*/  NOP ;  /* 0x0000000000007918 */ /* 0x000fc00000000000 */
        /* <DEDUP_REMOVED lines=8> */
.L_x_295:


//--------------------- .nv.global.init           --------------------------
	.section	.nv.global.init,"aw",@progbits
.nv.global.init:
	.type		$str$22,@object
	.size		$str$22,($str$23 - $str$22)
$str$22:
        /*0000*/ 	.byte	0x6b, 0x5f, 0x74, 0x69, 0x6c, 0x65, 0x5f, 0x63, 0x6f, 0x75, 0x6e, 0x74, 0x20, 0x3e, 0x3d, 0x20
        /*0010*/ 	.byte	0x31, 0x00
	.type		$str$23,@object
	.size		$str$23,(__unnamed_1 - $str$23)
$str$23:
        /*0012*/ 	.byte	0x2f, 0x74, 0x6d, 0x70, 0x2f, 0x63, 0x75, 0x74, 0x6c, 0x61, 0x73, 0x73, 0x5f, 0x73, 0x77, 0x65
        /*0022*/ 	.byte	0x65, 0x70, 0x5f, 0x73, 0x72, 0x63, 0x2f, 0x69, 0x6e, 0x63, 0x6c, 0x75, 0x64, 0x65, 0x2f, 0x63
        /*0032*/ 	.byte	0x75, 0x74, 0x6c, 0x61, 0x73, 0x73, 0x2f, 0x67, 0x65, 0x6d, 0x6d, 0x2f, 0x63, 0x6f, 0x6c, 0x6c
        /*0042*/ 	.byte	0x65, 0x63, 0x74, 0x69, 0x76, 0x65, 0x2f, 0x73, 0x6d, 0x39, 0x30, 0x5f, 0x6d, 0x6d, 0x61, 0x5f
        /*0052*/ 	.byte	0x74, 0x6d, 0x61, 0x5f, 0x67, 0x6d, 0x6d, 0x61, 0x5f, 0x73, 0x73, 0x5f, 0x77, 0x61, 0x72, 0x70
        /*0062*/ 	.byte	0x73, 0x70, 0x65, 0x63, 0x69, 0x61, 0x6c, 0x69, 0x7a, 0x65, 0x64, 0x2e, 0x68, 0x70, 0x70, 0x00
	.type		__unnamed_1,@object
	.size		__unnamed_1,(.L_0 - __unnamed_1)
__unnamed_1:
        /*0072*/ 	.byte	0x76, 0x6f, 0x69, 0x64, 0x20, 0x63, 0x75, 0x74, 0x6c, 0x61, 0x73, 0x73, 0x3a, 0x3a, 0x67, 0x65
        /* <DEDUP_REMOVED lines=180> */
        /*0bc2*/ 	.byte	0x3a, 0x3a, 0x69, 0x64, 0x65, 0x6e, 0x74, 0x69, 0x74, 0x79, 0x5d, 0x00
.L_0:


//--------------------- .nv.shared._ZN7cutlass13device_kernelINS_4gemm6kernel13GemmUniversalIN4cute5tupleIJiiiiEEENS1_10collective13CollectiveMmaINS1_34MainloopSm90TmaGmmaWarpSpecializedILi3ENS5_IJNS4_1CILi2EEENSA_ILi1EEESC_EEENS1_32KernelTmaWarpSpecializedPingpongEEENS5_IJNSA_ILi64EEENSA_ILi224EEENSA_ILi128EEEEEENS_10bfloat16_tENS5_IJlSC_lEEESK_SL_NS4_8TiledMMAINS4_8MMA_AtomIJNS4_4SM904GMMA27MMA_64x32x16_F32BF16BF16_SSILNSP_5MajorE0ELSR_0ELNSP_7ScaleInE1ELSS_1EEEEEENS4_6LayoutINS5_IJSC_SC_SC_EEENS5_IJNSA_ILi0EEESX_SX_EEEEENS5_IJNS4_10UnderscoreES10_S10_EEEEENS4_13SM90_TMA_LOADENS4_14ComposedLayoutINS4_7SwizzleILi3ELi4ELi3EEENS4_18smem_ptr_flag_bitsILi16EEENSV_INS5_IJNSA_ILi8EEESG_EEENS5_IJSG_SC_EEEEEEEvNS4_8identityENS4_23SM90_TMA_LOAD_MULTICASTES1D_vS1E_EENS_8epilogue10collective6detail29Sm90TmaWarpSpecializedAdapterINS1I_15DefaultEpilogueISK_SL_SL_NS1H_6thread17LinearCombinationISK_Li1EffLNS1M_9ScaleType4KindE0ELNS_15FloatRoundStyleE2ESK_EENS1_15EpilogueDefaultEEEEEvvEEEEvNT_6ParamsE --------------------------
	.section	.nv.shared._ZN7cutlass13device_kernelINS_4gemm6kernel13GemmUniversalIN4cute5tupleIJiiiiEEENS1_10collective13CollectiveMmaINS1_34MainloopSm90TmaGmmaWarpSpecializedILi3ENS5_IJNS4_1CILi2EEENSA_ILi1EEESC_EEENS1_32KernelTmaWarpSpecializedPingpongEEENS5_IJNSA_ILi64EEENSA_ILi224EEENSA_ILi128EEEEEENS_10bfloat16_tENS5_IJlSC_lEEESK_SL_NS4_8TiledMMAINS4_8MMA_AtomIJNS4_4SM904GMMA27MMA_64x32x16_F32BF16BF16_SSILNSP_5MajorE0ELSR_0ELNSP_7ScaleInE1ELSS_1EEEEEENS4_6LayoutINS5_IJSC_SC_SC_EEENS5_IJNSA_ILi0EEESX_SX_EEEEENS5_IJNS4_10UnderscoreES10_S10_EEEEENS4_13SM90_TMA_LOADENS4_14ComposedLayoutINS4_7SwizzleILi3ELi4ELi3EEENS4_18smem_ptr_flag_bitsILi16EEENSV_INS5_IJNSA_ILi8EEESG_EEENS5_IJSG_SC_EEEEEEEvNS4_8identityENS4_23SM90_TMA_LOAD_MULTICASTES1D_vS1E_EENS_8epilogue10collective6detail29Sm90TmaWarpSpecializedAdapterINS1I_15DefaultEpilogueISK_SL_SL_NS1H_6thread17LinearCombinationISK_Li1EffLNS1M_9ScaleType4KindE0ELNS_15FloatRoundStyleE2ESK_EENS1_15EpilogueDefaultEEEEEvvEEEEvNT_6ParamsE,"aw",@nobits
	.sectionflags	@""
	.align	16
	.zero		1024


//--------------------- .nv.shared.reserved.0     --------------------------
	.section	.nv.shared.reserved.0,"aw",@nobits
	.weak		__nv_reservedSMEM_offset_0_alias
	.size		__nv_reservedSMEM_offset_0_alias, 0, 0
	.other		__nv_reservedSMEM_offset_0_alias,@"STO_CUDA_RESERVED_SHARED STV_DEFAULT"
__nv_reservedSMEM_offset_0_alias:
	.zero		0


//--------------------- .nv.global                --------------------------
	.section	.nv.global,"aw",@nobits
.nv.global:
	.type		_ZN40_INTERNAL_6e6c5df6_4_k_cu_de9e1e13_149504cute1_E,@object
	.size		_ZN40_INTERNAL_6e6c5df6_4_k_cu_de9e1e13_149504cute1_E,(_ZN40_INTERNAL_6e6c5df6_4_k_cu_de9e1e13_149504cuda3std3__45__cpo6cbeginE - _ZN40_INTERNAL_6e6c5df6_4_k_cu_de9e1e13_149504cute1_E)
_ZN40_INTERNAL_6e6c5df6_4_k_cu_de9e1e13_149504cute1_E:
	.zero		1
	.type		_ZN40_INTERNAL_6e6c5df6_4_k_cu_de9e1e13_149504cuda3std3__45__cpo6cbeginE,@object
	.size		_ZN40_INTERNAL_6e6c5df6_4_k_cu_de9e1e13_149504cuda3std3__45__cpo6cbeginE,(_ZN40_INTERNAL_6e6c5df6_4_k_cu_de9e1e13_149504cuda3std3__48in_placeE - _ZN40_INTERNAL_6e6c5df6_4_k_cu_de9e1e13_149504cuda3std3__45__cpo6cbeginE)
_ZN40_INTERNAL_6e6c5df6_4_k_cu_de9e1e13_149504cuda3std3__45__cpo6cbeginE:
	.zero		1
	.type		_ZN40_INTERNAL_6e6c5df6_4_k_cu_de9e1e13_149504cuda3std3__48in_placeE,@object
	.size		_ZN40_INTERNAL_6e6c5df6_4_k_cu_de9e1e13_149504cuda3std3__48in_placeE,(_ZN40_INTERNAL_6e6c5df6_4_k_cu_de9e1e13_149504cuda3std6ranges3__45__cpo9iter_moveE - _ZN40_INTERNAL_6e6c5df6_4_k_cu_de9e1e13_149504cuda3std3__48in_placeE)
_ZN40_INTERNAL_6e6c5df6_4_k_cu_de9e1e13_149504cuda3std3__48in_placeE:
	.zero		1
	.type		_ZN40_INTERNAL_6e6c5df6_4_k_cu_de9e1e13_149504cuda3std6ranges3__45__cpo9iter_moveE,@object
	.size		_ZN40_INTERNAL_6e6c5df6_4_k_cu_de9e1e13_149504cuda3std6ranges3__45__cpo9iter_moveE,(_ZN40_INTERNAL_6e6c5df6_4_k_cu_de9e1e13_149504cuda3std3__45__cpo5beginE - _ZN40_INTERNAL_6e6c5df6_4_k_cu_de9e1e13_149504cuda3std6ranges3__45__cpo9iter_moveE)
_ZN40_INTERNAL_6e6c5df6_4_k_cu_de9e1e13_149504cuda3std6ranges3__45__cpo9iter_moveE:
	.zero		1
	.type		_ZN40_INTERNAL_6e6c5df6_4_k_cu_de9e1e13_149504cuda3std3__45__cpo5beginE,@object
	.size		_ZN40_INTERNAL_6e6c5df6_4_k_cu_de9e1e13_149504cuda3std3__45__cpo5beginE,(_ZN40_INTERNAL_6e6c5df6_4_k_cu_de9e1e13_149504cuda3std3__442_GLOBAL__N__6e6c5df6_4_k_cu_de9e1e13_149506ignoreE - _ZN40_INTERNAL_6e6c5df6_4_k_cu_de9e1e13_149504cuda3std3__45__cpo5beginE)
_ZN40_INTERNAL_6e6c5df6_4_k_cu_de9e1e13_149504cuda3std3__45__cpo5beginE:
	.zero		1
	.type		_ZN40_INTERNAL_6e6c5df6_4_k_cu_de9e1e13_149504cuda3std3__442_GLOBAL__N__6e6c5df6_4_k_cu_de9e1e13_149506ignoreE,@object
	.size		_ZN40_INTERNAL_6e6c5df6_4_k_cu_de9e1e13_149504cuda3std3__442_GLOBAL__N__6e6c5df6_4_k_cu_de9e1e13_149506ignoreE,(_ZN40_INTERNAL_6e6c5df6_4_k_cu_de9e1e13_149504cute7productE - _ZN40_INTERNAL_6e6c5df6_4_k_cu_de9e1e13_149504cuda3std3__442_GLOBAL__N__6e6c5df6_4_k_cu_de9e1e13_149506ignoreE)
_ZN40_INTERNAL_6e6c5df6_4_k_cu_de9e1e13_149504cuda3std3__442_GLOBAL__N__6e6c5df6_4_k_cu_de9e1e13_149506ignoreE:
	.zero		1
	.type		_ZN40_INTERNAL_6e6c5df6_4_k_cu_de9e1e13_149504cute7productE,@object
	.size		_ZN40_INTERNAL_6e6c5df6_4_k_cu_de9e1e13_149504cute7productE,(_ZN40_INTERNAL_6e6c5df6_4_k_cu_de9e1e13_149504cuda3std3__45__cpo3endE - _ZN40_INTERNAL_6e6c5df6_4_k_cu_de9e1e13_149504cute7productE)
_ZN40_INTERNAL_6e6c5df6_4_k_cu_de9e1e13_149504cute7productE:
	.zero		1
	.type		_ZN40_INTERNAL_6e6c5df6_4_k_cu_de9e1e13_149504cuda3std3__45__cpo3endE,@object
	.size		_ZN40_INTERNAL_6e6c5df6_4_k_cu_de9e1e13_149504cuda3std3__45__cpo3endE,(_ZN40_INTERNAL_6e6c5df6_4_k_cu_de9e1e13_149504cuda3std3__419piecewise_constructE - _ZN40_INTERNAL_6e6c5df6_4_k_cu_de9e1e13_149504cuda3std3__45__cpo3endE)
_ZN40_INTERNAL_6e6c5df6_4_k_cu_de9e1e13_149504cuda3std3__45__cpo3endE:
	.zero		1
	.type		_ZN40_INTERNAL_6e6c5df6_4_k_cu_de9e1e13_149504cuda3std3__419piecewise_constructE,@object
	.size		_ZN40_INTERNAL_6e6c5df6_4_k_cu_de9e1e13_149504cuda3std3__419piecewise_constructE,(_ZN40_INTERNAL_6e6c5df6_4_k_cu_de9e1e13_149504cuda3std3__45__cpo4cendE - _ZN40_INTERNAL_6e6c5df6_4_k_cu_de9e1e13_149504cuda3std3__419piecewise_constructE)
_ZN40_INTERNAL_6e6c5df6_4_k_cu_de9e1e13_149504cuda3std3__419piecewise_constructE:
	.zero		1
	.type		_ZN40_INTERNAL_6e6c5df6_4_k_cu_de9e1e13_149504cuda3std3__45__cpo4cendE,@object
	.size		_ZN40_INTERNAL_6e6c5df6_4_k_cu_de9e1e13_149504cuda3std3__45__cpo4cendE,(_ZN40_INTERNAL_6e6c5df6_4_k_cu_de9e1e13_149504cuda3std6ranges3__45__cpo4swapE - _ZN40_INTERNAL_6e6c5df6_4_k_cu_de9e1e13_149504cuda3std3__45__cpo4cendE)
_ZN40_INTERNAL_6e6c5df6_4_k_cu_de9e1e13_149504cuda3std3__45__cpo4cendE:
	.zero		1
	.type		_ZN40_INTERNAL_6e6c5df6_4_k_cu_de9e1e13_149504cuda3std6ranges3__45__cpo4swapE,@object
	.size		_ZN40_INTERNAL_6e6c5df6_4_k_cu_de9e1e13_149504cuda3std6ranges3__45__cpo4swapE,(.L_8 - _ZN40_INTERNAL_6e6c5df6_4_k_cu_de9e1e13_149504cuda3std6ranges3__45__cpo4swapE)
_ZN40_INTERNAL_6e6c5df6_4_k_cu_de9e1e13_149504cuda3std6ranges3__45__cpo4swapE:
	.zero		1
.L_8:


//--------------------- .nv.constant0._ZN7cutlass13device_kernelINS_4gemm6kernel13GemmUniversalIN4cute5tupleIJiiiiEEENS1_10collective13CollectiveMmaINS1_34MainloopSm90TmaGmmaWarpSpecializedILi3ENS5_IJNS4_1CILi2EEENSA_ILi1EEESC_EEENS1_32KernelTmaWarpSpecializedPingpongEEENS5_IJNSA_ILi64EEENSA_ILi224EEENSA_ILi128EEEEEENS_10bfloat16_tENS5_IJlSC_lEEESK_SL_NS4_8TiledMMAINS4_8MMA_AtomIJNS4_4SM904GMMA27MMA_64x32x16_F32BF16BF16_SSILNSP_5MajorE0ELSR_0ELNSP_7ScaleInE1ELSS_1EEEEEENS4_6LayoutINS5_IJSC_SC_SC_EEENS5_IJNSA_ILi0EEESX_SX_EEEEENS5_IJNS4_10UnderscoreES10_S10_EEEEENS4_13SM90_TMA_LOADENS4_14ComposedLayoutINS4_7SwizzleILi3ELi4ELi3EEENS4_18smem_ptr_flag_bitsILi16EEENSV_INS5_IJNSA_ILi8EEESG_EEENS5_IJSG_SC_EEEEEEEvNS4_8identityENS4_23SM90_TMA_LOAD_MULTICASTES1D_vS1E_EENS_8epilogue10collective6detail29Sm90TmaWarpSpecializedAdapterINS1I_15DefaultEpilogueISK_SL_SL_NS1H_6thread17LinearCombinationISK_Li1EffLNS1M_9ScaleType4KindE0ELNS_15FloatRoundStyleE2ESK_EENS1_15EpilogueDefaultEEEEEvvEEEEvNT_6ParamsE --------------------------
	.section	.nv.constant0._ZN7cutlass13device_kernelINS_4gemm6kernel13GemmUniversalIN4cute5tupleIJiiiiEEENS1_10collective13CollectiveMmaINS1_34MainloopSm90TmaGmmaWarpSpecializedILi3ENS5_IJNS4_1CILi2EEENSA_ILi1EEESC_EEENS1_32KernelTmaWarpSpecializedPingpongEEENS5_IJNSA_ILi64EEENSA_ILi224EEENSA_ILi128EEEEEENS_10bfloat16_tENS5_IJlSC_lEEESK_SL_NS4_8TiledMMAINS4_8MMA_AtomIJNS4_4SM904GMMA27MMA_64x32x16_F32BF16BF16_SSILNSP_5MajorE0ELSR_0ELNSP_7ScaleInE1ELSS_1EEEEEENS4_6LayoutINS5_IJSC_SC_SC_EEENS5_IJNSA_ILi0EEESX_SX_EEEEENS5_IJNS4_10UnderscoreES10_S10_EEEEENS4_13SM90_TMA_LOADENS4_14ComposedLayoutINS4_7SwizzleILi3ELi4ELi3EEENS4_18smem_ptr_flag_bitsILi16EEENSV_INS5_IJNSA_ILi8EEESG_EEENS5_IJSG_SC_EEEEEEEvNS4_8identityENS4_23SM90_TMA_LOAD_MULTICASTES1D_vS1E_EENS_8epilogue10collective6detail29Sm90TmaWarpSpecializedAdapterINS1I_15DefaultEpilogueISK_SL_SL_NS1H_6thread17LinearCombinationISK_Li1EffLNS1M_9ScaleType4KindE0ELNS_15FloatRoundStyleE2ESK_EENS1_15EpilogueDefaultEEEEEvvEEEEvNT_6ParamsE,"a",@progbits
	.sectionflags	@""
	.align	4
.nv.constant0._ZN7cutlass13device_kernelINS_4gemm6kernel13GemmUniversalIN4cute5tupleIJiiiiEEENS1_10collective13CollectiveMmaINS1_34MainloopSm90TmaGmmaWarpSpecializedILi3ENS5_IJNS4_1CILi2EEENSA_ILi1EEESC_EEENS1_32KernelTmaWarpSpecializedPingpongEEENS5_IJNSA_ILi64EEENSA_ILi224EEENSA_ILi128EEEEEENS_10bfloat16_tENS5_IJlSC_lEEESK_SL_NS4_8TiledMMAINS4_8MMA_AtomIJNS4_4SM904GMMA27MMA_64x32x16_F32BF16BF16_SSILNSP_5MajorE0ELSR_0ELNSP_7ScaleInE1ELSS_1EEEEEENS4_6LayoutINS5_IJSC_SC_SC_EEENS5_IJNSA_ILi0EEESX_SX_EEEEENS5_IJNS4_10UnderscoreES10_S10_EEEEENS4_13SM90_TMA_LOADENS4_14ComposedLayoutINS4_7SwizzleILi3ELi4ELi3EEENS4_18smem_ptr_flag_bitsILi16EEENSV_INS5_IJNSA_ILi8EEESG_EEENS5_IJSG_SC_EEEEEEEvNS4_8identityENS4_23SM90_TMA_LOAD_MULTICASTES1D_vS1E_EENS_8epilogue10collective6detail29Sm90TmaWarpSpecializedAdapterINS1I_15DefaultEpilogueISK_SL_SL_NS1H_6thread17LinearCombinationISK_Li1EffLNS1M_9ScaleType4KindE0ELNS_15FloatRoundStyleE2ESK_EENS1_15EpilogueDefaultEEEEEvvEEEEvNT_6ParamsE:
	.zero		1664


//--------------------- SYMBOLS --------------------------

	.type		.nv.reservedSmem.offset0,@object
	.size		.nv.reservedSmem.offset0,0x4
	.type		__assertfail,@function
